//
// Generated by NVIDIA NVVM Compiler
//
// Compiler Build ID: CL-36424714
// Cuda compilation tools, release 13.0, V13.0.88
// Based on NVVM 20.0.0
//

.version 9.0
.target sm_100
.address_size 64

	// .globl	_Z11cudaProcessPiS_iiiiff
.extern .shared .align 16 .b8 sdata[];

.visible .entry _Z11cudaProcessPiS_iiiiff(
	.param .u64 .ptr .align 1 _Z11cudaProcessPiS_iiiiff_param_0,
	.param .u64 .ptr .align 1 _Z11cudaProcessPiS_iiiiff_param_1,
	.param .u32 _Z11cudaProcessPiS_iiiiff_param_2,
	.param .u32 _Z11cudaProcessPiS_iiiiff_param_3,
	.param .u32 _Z11cudaProcessPiS_iiiiff_param_4,
	.param .u32 _Z11cudaProcessPiS_iiiiff_param_5,
	.param .f32 _Z11cudaProcessPiS_iiiiff_param_6,
	.param .f32 _Z11cudaProcessPiS_iiiiff_param_7
)
{
	.reg .pred 	%p<23>;
	.reg .b32 	%r<197>;
	.reg .b32 	%f<180>;
	.reg .b64 	%rd<26>;

	ld.param.u64 	%rd3, [_Z11cudaProcessPiS_iiiiff_param_0];
	ld.param.u32 	%r38, [_Z11cudaProcessPiS_iiiiff_param_2];
	ld.param.u32 	%r41, [_Z11cudaProcessPiS_iiiiff_param_3];
	ld.param.u32 	%r39, [_Z11cudaProcessPiS_iiiiff_param_4];
	ld.param.u32 	%r40, [_Z11cudaProcessPiS_iiiiff_param_5];
	ld.param.f32 	%f74, [_Z11cudaProcessPiS_iiiiff_param_6];
	ld.param.f32 	%f75, [_Z11cudaProcessPiS_iiiiff_param_7];
	cvta.to.global.u64 	%rd1, %rd3;
	mov.u32 	%r1, %tid.x;
	mov.u32 	%r2, %tid.y;
	mov.u32 	%r3, %ntid.x;
	mov.u32 	%r4, %ntid.y;
	mov.u32 	%r42, %ctaid.x;
	mad.lo.s32 	%r5, %r42, %r3, %r1;
	mov.u32 	%r43, %ctaid.y;
	mad.lo.s32 	%r6, %r43, %r4, %r2;
	add.s32 	%r7, %r38, -1;
	min.s32 	%r44, %r7, %r5;
	max.s32 	%r8, %r44, 0;
	add.s32 	%r9, %r41, -1;
	min.s32 	%r45, %r9, %r6;
	max.s32 	%r46, %r45, 0;
	mul.lo.s32 	%r10, %r46, %r38;
	add.s32 	%r47, %r10, %r8;
	mul.wide.s32 	%rd4, %r47, 4;
	add.s64 	%rd5, %rd1, %rd4;
	ld.global.u32 	%r48, [%rd5];
	add.s32 	%r11, %r40, %r2;
	mul.lo.s32 	%r12, %r11, %r39;
	add.s32 	%r13, %r40, %r1;
	add.s32 	%r49, %r12, %r13;
	shl.b32 	%r50, %r49, 2;
	mov.u32 	%r51, sdata;
	add.s32 	%r14, %r51, %r50;
	st.shared.u32 	[%r14], %r48;
	setp.ge.u32 	%p1, %r1, %r40;
	@%p1 bra 	$L__BB0_2;
	sub.s32 	%r52, %r5, %r40;
	min.s32 	%r53, %r7, %r52;
	max.s32 	%r54, %r53, 0;
	add.s32 	%r55, %r54, %r10;
	mul.wide.s32 	%rd6, %r55, 4;
	add.s64 	%rd7, %rd1, %rd6;
	ld.global.u32 	%r56, [%rd7];
	add.s32 	%r57, %r12, %r1;
	shl.b32 	%r58, %r57, 2;
	add.s32 	%r60, %r51, %r58;
	st.shared.u32 	[%r60], %r56;
	add.s32 	%r61, %r5, %r3;
	min.s32 	%r62, %r7, %r61;
	max.s32 	%r63, %r62, 0;
	add.s32 	%r64, %r10, %r63;
	mul.wide.s32 	%rd8, %r64, 4;
	add.s64 	%rd9, %rd1, %rd8;
	ld.global.u32 	%r65, [%rd9];
	shl.b32 	%r66, %r3, 2;
	add.s32 	%r67, %r14, %r66;
	st.shared.u32 	[%r67], %r65;
$L__BB0_2:
	setp.ge.u32 	%p2, %r2, %r40;
	@%p2 bra 	$L__BB0_5;
	setp.ge.u32 	%p3, %r1, %r40;
	sub.s32 	%r68, %r6, %r40;
	min.s32 	%r69, %r9, %r68;
	max.s32 	%r70, %r69, 0;
	mul.lo.s32 	%r15, %r70, %r38;
	add.s32 	%r71, %r15, %r8;
	mul.wide.s32 	%rd10, %r71, 4;
	add.s64 	%rd11, %rd1, %rd10;
	ld.global.u32 	%r72, [%rd11];
	mul.lo.s32 	%r16, %r39, %r2;
	add.s32 	%r73, %r13, %r16;
	shl.b32 	%r74, %r73, 2;
	add.s32 	%r17, %r51, %r74;
	st.shared.u32 	[%r17], %r72;
	add.s32 	%r76, %r6, %r4;
	min.s32 	%r77, %r9, %r76;
	max.s32 	%r78, %r77, 0;
	mul.lo.s32 	%r18, %r78, %r38;
	add.s32 	%r79, %r18, %r8;
	mul.wide.s32 	%rd12, %r79, 4;
	add.s64 	%rd13, %rd1, %rd12;
	ld.global.u32 	%r80, [%rd13];
	add.s32 	%r81, %r11, %r4;
	mul.lo.s32 	%r19, %r81, %r39;
	add.s32 	%r82, %r19, %r13;
	shl.b32 	%r83, %r82, 2;
	add.s32 	%r20, %r51, %r83;
	st.shared.u32 	[%r20], %r80;
	@%p3 bra 	$L__BB0_5;
	sub.s32 	%r84, %r5, %r40;
	min.s32 	%r85, %r7, %r84;
	max.s32 	%r86, %r85, 0;
	add.s32 	%r87, %r15, %r86;
	mul.wide.s32 	%rd14, %r87, 4;
	add.s64 	%rd15, %rd1, %rd14;
	ld.global.u32 	%r88, [%rd15];
	add.s32 	%r89, %r16, %r1;
	shl.b32 	%r90, %r89, 2;
	add.s32 	%r92, %r51, %r90;
	st.shared.u32 	[%r92], %r88;
	add.s32 	%r93, %r86, %r18;
	mul.wide.s32 	%rd16, %r93, 4;
	add.s64 	%rd17, %rd1, %rd16;
	ld.global.u32 	%r94, [%rd17];
	add.s32 	%r95, %r19, %r1;
	shl.b32 	%r96, %r95, 2;
	add.s32 	%r97, %r51, %r96;
	st.shared.u32 	[%r97], %r94;
	add.s32 	%r98, %r5, %r4;
	min.s32 	%r99, %r7, %r98;
	max.s32 	%r100, %r99, 0;
	add.s32 	%r101, %r15, %r100;
	mul.wide.s32 	%rd18, %r101, 4;
	add.s64 	%rd19, %rd1, %rd18;
	ld.global.u32 	%r102, [%rd19];
	shl.b32 	%r103, %r3, 2;
	add.s32 	%r104, %r17, %r103;
	st.shared.u32 	[%r104], %r102;
	add.s32 	%r105, %r5, %r3;
	min.s32 	%r106, %r7, %r105;
	max.s32 	%r107, %r106, 0;
	add.s32 	%r108, %r18, %r107;
	mul.wide.s32 	%rd20, %r108, 4;
	add.s64 	%rd21, %rd1, %rd20;
	ld.global.u32 	%r109, [%rd21];
	add.s32 	%r110, %r20, %r103;
	st.shared.u32 	[%r110], %r109;
$L__BB0_5:
	bar.sync 	0;
	setp.lt.s32 	%p4, %r40, 0;
	mov.f32 	%f156, 0f00000000;
	mov.f32 	%f157, %f156;
	mov.f32 	%f158, %f156;
	mov.f32 	%f159, %f156;
	@%p4 bra 	$L__BB0_26;
	neg.s32 	%r194, %r40;
	mul.lo.s32 	%r22, %r40, %r40;
	cvt.rn.f32.u32 	%f1, %r22;
	sub.s32 	%r23, 1, %r40;
	and.b32  	%r24, %r40, 1;
	sub.s32 	%r111, 2, %r40;
	mul.lo.s32 	%r25, %r111, %r111;
	sub.s32 	%r26, 3, %r40;
	mov.f32 	%f159, 0f00000000;
	mov.f32 	%f158, %f159;
	mov.f32 	%f157, %f159;
	mov.f32 	%f156, %f159;
$L__BB0_7:
	add.s32 	%r112, %r194, %r11;
	mul.lo.s32 	%r28, %r112, %r39;
	mul.lo.s32 	%r29, %r194, %r194;
	add.s32 	%r113, %r28, %r1;
	add.s32 	%r114, %r22, %r29;
	cvt.rn.f32.u32 	%f78, %r114;
	setp.gtu.f32 	%p5, %f78, %f1;
	shl.b32 	%r115, %r113, 2;
	mov.u32 	%r116, sdata;
	add.s32 	%r30, %r116, %r115;
	@%p5 bra 	$L__BB0_9;
	ld.shared.u32 	%r117, [%r30];
	and.b32  	%r118, %r117, 255;
	cvt.rn.f32.u32 	%f79, %r118;
	shr.u32 	%r119, %r117, 8;
	and.b32  	%r120, %r119, 255;
	cvt.rn.f32.u32 	%f80, %r120;
	shr.u32 	%r121, %r117, 16;
	and.b32  	%r122, %r121, 255;
	cvt.rn.f32.u32 	%f81, %r122;
	add.s32 	%r123, %r120, %r118;
	add.s32 	%r124, %r123, %r122;
	cvt.rn.f32.u32 	%f82, %r124;
	div.rn.f32 	%f83, %f82, 0f443F4000;
	setp.gt.f32 	%p6, %f83, %f74;
	selp.f32 	%f84, %f75, 0f3F800000, %p6;
	fma.rn.f32 	%f156, %f84, %f79, %f156;
	fma.rn.f32 	%f157, %f84, %f80, %f157;
	fma.rn.f32 	%f158, %f84, %f81, %f158;
	add.f32 	%f159, %f159, 0f3F800000;
$L__BB0_9:
	setp.eq.s32 	%p7, %r24, 0;
	mov.u32 	%r196, %r23;
	@%p7 bra 	$L__BB0_14;
	mad.lo.s32 	%r125, %r23, %r23, %r29;
	cvt.rn.f32.u32 	%f85, %r125;
	setp.gtu.f32 	%p8, %f85, %f1;
	@%p8 bra 	$L__BB0_12;
	ld.shared.u32 	%r126, [%r30+4];
	and.b32  	%r127, %r126, 255;
	cvt.rn.f32.u32 	%f86, %r127;
	shr.u32 	%r128, %r126, 8;
	and.b32  	%r129, %r128, 255;
	cvt.rn.f32.u32 	%f87, %r129;
	shr.u32 	%r130, %r126, 16;
	and.b32  	%r131, %r130, 255;
	cvt.rn.f32.u32 	%f88, %r131;
	add.s32 	%r132, %r129, %r127;
	add.s32 	%r133, %r132, %r131;
	cvt.rn.f32.u32 	%f89, %r133;
	div.rn.f32 	%f90, %f89, 0f443F4000;
	setp.gt.f32 	%p9, %f90, %f74;
	selp.f32 	%f91, %f75, 0f3F800000, %p9;
	fma.rn.f32 	%f156, %f91, %f86, %f156;
	fma.rn.f32 	%f157, %f91, %f87, %f157;
	fma.rn.f32 	%f158, %f91, %f88, %f158;
	add.f32 	%f159, %f159, 0f3F800000;
$L__BB0_12:
	add.s32 	%r134, %r25, %r29;
	cvt.rn.f32.u32 	%f92, %r134;
	setp.gtu.f32 	%p10, %f92, %f1;
	mov.u32 	%r196, %r26;
	@%p10 bra 	$L__BB0_14;
	ld.shared.u32 	%r135, [%r30+8];
	and.b32  	%r136, %r135, 255;
	cvt.rn.f32.u32 	%f93, %r136;
	shr.u32 	%r137, %r135, 8;
	and.b32  	%r138, %r137, 255;
	cvt.rn.f32.u32 	%f94, %r138;
	shr.u32 	%r139, %r135, 16;
	and.b32  	%r140, %r139, 255;
	cvt.rn.f32.u32 	%f95, %r140;
	add.s32 	%r141, %r138, %r136;
	add.s32 	%r142, %r141, %r140;
	cvt.rn.f32.u32 	%f96, %r142;
	div.rn.f32 	%f97, %f96, 0f443F4000;
	setp.gt.f32 	%p11, %f97, %f74;
	selp.f32 	%f98, %f75, 0f3F800000, %p11;
	fma.rn.f32 	%f156, %f98, %f93, %f156;
	fma.rn.f32 	%f157, %f98, %f94, %f157;
	fma.rn.f32 	%f158, %f98, %f95, %f158;
	add.f32 	%f159, %f159, 0f3F800000;
$L__BB0_14:
	setp.lt.u32 	%p12, %r40, 2;
	@%p12 bra 	$L__BB0_25;
	add.s32 	%r32, %r28, %r13;
$L__BB0_16:
	add.s32 	%r143, %r32, %r196;
	mad.lo.s32 	%r144, %r196, %r196, %r29;
	cvt.rn.f32.u32 	%f99, %r144;
	setp.gtu.f32 	%p13, %f99, %f1;
	shl.b32 	%r145, %r143, 2;
	mov.u32 	%r146, sdata;
	add.s32 	%r34, %r146, %r145;
	@%p13 bra 	$L__BB0_18;
	ld.shared.u32 	%r147, [%r34];
	and.b32  	%r148, %r147, 255;
	cvt.rn.f32.u32 	%f100, %r148;
	shr.u32 	%r149, %r147, 8;
	and.b32  	%r150, %r149, 255;
	cvt.rn.f32.u32 	%f101, %r150;
	shr.u32 	%r151, %r147, 16;
	and.b32  	%r152, %r151, 255;
	cvt.rn.f32.u32 	%f102, %r152;
	add.s32 	%r153, %r150, %r148;
	add.s32 	%r154, %r153, %r152;
	cvt.rn.f32.u32 	%f103, %r154;
	div.rn.f32 	%f104, %f103, 0f443F4000;
	setp.gt.f32 	%p14, %f104, %f74;
	selp.f32 	%f105, %f75, 0f3F800000, %p14;
	fma.rn.f32 	%f156, %f105, %f100, %f156;
	fma.rn.f32 	%f157, %f105, %f101, %f157;
	fma.rn.f32 	%f158, %f105, %f102, %f158;
	add.f32 	%f159, %f159, 0f3F800000;
$L__BB0_18:
	mad.lo.s32 	%r155, %r196, %r196, %r196;
	add.s32 	%r156, %r196, %r155;
	add.s32 	%r157, %r156, %r29;
	add.s32 	%r158, %r157, 1;
	cvt.rn.f32.u32 	%f106, %r158;
	setp.gtu.f32 	%p15, %f106, %f1;
	@%p15 bra 	$L__BB0_20;
	ld.shared.u32 	%r159, [%r34+4];
	and.b32  	%r160, %r159, 255;
	cvt.rn.f32.u32 	%f107, %r160;
	shr.u32 	%r161, %r159, 8;
	and.b32  	%r162, %r161, 255;
	cvt.rn.f32.u32 	%f108, %r162;
	shr.u32 	%r163, %r159, 16;
	and.b32  	%r164, %r163, 255;
	cvt.rn.f32.u32 	%f109, %r164;
	add.s32 	%r165, %r162, %r160;
	add.s32 	%r166, %r165, %r164;
	cvt.rn.f32.u32 	%f110, %r166;
	div.rn.f32 	%f111, %f110, 0f443F4000;
	setp.gt.f32 	%p16, %f111, %f74;
	selp.f32 	%f112, %f75, 0f3F800000, %p16;
	fma.rn.f32 	%f156, %f112, %f107, %f156;
	fma.rn.f32 	%f157, %f112, %f108, %f157;
	fma.rn.f32 	%f158, %f112, %f109, %f158;
	add.f32 	%f159, %f159, 0f3F800000;
$L__BB0_20:
	add.s32 	%r167, %r196, 2;
	mad.lo.s32 	%r168, %r167, %r167, %r29;
	cvt.rn.f32.u32 	%f113, %r168;
	setp.gtu.f32 	%p17, %f113, %f1;
	@%p17 bra 	$L__BB0_22;
	ld.shared.u32 	%r169, [%r34+8];
	and.b32  	%r170, %r169, 255;
	cvt.rn.f32.u32 	%f114, %r170;
	shr.u32 	%r171, %r169, 8;
	and.b32  	%r172, %r171, 255;
	cvt.rn.f32.u32 	%f115, %r172;
	shr.u32 	%r173, %r169, 16;
	and.b32  	%r174, %r173, 255;
	cvt.rn.f32.u32 	%f116, %r174;
	add.s32 	%r175, %r172, %r170;
	add.s32 	%r176, %r175, %r174;
	cvt.rn.f32.u32 	%f117, %r176;
	div.rn.f32 	%f118, %f117, 0f443F4000;
	setp.gt.f32 	%p18, %f118, %f74;
	selp.f32 	%f119, %f75, 0f3F800000, %p18;
	fma.rn.f32 	%f156, %f119, %f114, %f156;
	fma.rn.f32 	%f157, %f119, %f115, %f157;
	fma.rn.f32 	%f158, %f119, %f116, %f158;
	add.f32 	%f159, %f159, 0f3F800000;
$L__BB0_22:
	add.s32 	%r35, %r196, 3;
	mad.lo.s32 	%r177, %r35, %r35, %r29;
	cvt.rn.f32.u32 	%f120, %r177;
	setp.gtu.f32 	%p19, %f120, %f1;
	@%p19 bra 	$L__BB0_24;
	ld.shared.u32 	%r178, [%r34+12];
	and.b32  	%r179, %r178, 255;
	cvt.rn.f32.u32 	%f121, %r179;
	shr.u32 	%r180, %r178, 8;
	and.b32  	%r181, %r180, 255;
	cvt.rn.f32.u32 	%f122, %r181;
	shr.u32 	%r182, %r178, 16;
	and.b32  	%r183, %r182, 255;
	cvt.rn.f32.u32 	%f123, %r183;
	add.s32 	%r184, %r181, %r179;
	add.s32 	%r185, %r184, %r183;
	cvt.rn.f32.u32 	%f124, %r185;
	div.rn.f32 	%f125, %f124, 0f443F4000;
	setp.gt.f32 	%p20, %f125, %f74;
	selp.f32 	%f126, %f75, 0f3F800000, %p20;
	fma.rn.f32 	%f156, %f126, %f121, %f156;
	fma.rn.f32 	%f157, %f126, %f122, %f157;
	fma.rn.f32 	%f158, %f126, %f123, %f158;
	add.f32 	%f159, %f159, 0f3F800000;
$L__BB0_24:
	add.s32 	%r196, %r196, 4;
	setp.ne.s32 	%p21, %r35, %r40;
	@%p21 bra 	$L__BB0_16;
$L__BB0_25:
	add.s32 	%r37, %r194, 1;
	setp.ne.s32 	%p22, %r194, %r40;
	mov.u32 	%r194, %r37;
	@%p22 bra 	$L__BB0_7;
$L__BB0_26:
	ld.param.u64 	%rd25, [_Z11cudaProcessPiS_iiiiff_param_1];
	cvta.to.global.u64 	%rd22, %rd25;
	div.rn.f32 	%f127, %f156, %f159;
	div.rn.f32 	%f128, %f157, %f159;
	div.rn.f32 	%f129, %f158, %f159;
	min.f32 	%f130, %f127, 0f437F0000;
	max.f32 	%f131, %f130, 0f00000000;
	min.f32 	%f132, %f128, 0f437F0000;
	max.f32 	%f133, %f132, 0f00000000;
	min.f32 	%f134, %f129, 0f437F0000;
	max.f32 	%f135, %f134, 0f00000000;
	cvt.rzi.s32.f32 	%r186, %f135;
	shl.b32 	%r187, %r186, 16;
	cvt.rzi.s32.f32 	%r188, %f133;
	shl.b32 	%r189, %r188, 8;
	cvt.rzi.s32.f32 	%r190, %f131;
	or.b32  	%r191, %r189, %r190;
	or.b32  	%r192, %r191, %r187;
	mad.lo.s32 	%r193, %r38, %r6, %r5;
	mul.wide.s32 	%rd23, %r193, 4;
	add.s64 	%rd24, %rd22, %rd23;
	st.global.u32 	[%rd24], %r192;
	ret;

}


// ===== COMPILED SASS (sm_100) =====

	.target	sm_100

	.elftype	@"ET_EXEC"


//--------------------- .note.nv.tkinfo           --------------------------
	.section	.note.nv.tkinfo,"",@"SHT_NOTE"
	.sectionflags	@"SHF_NOTE_NV_TKINFO"
	.tkinfo
        /*0018*/ 	.word	0x00000002
        /*0030*/ 	.string	""
        /*0030*/ 	.string	"ptxas"
        /*0030*/ 	.string	"Cuda compilation tools, release 13.0, V13.0.88"
        /*0030*/ 	.string	"Build cuda_13.0.r13.0/compiler.36424714_0"
        /*0030*/ 	.string	"-arch sm_100 -m 64 "



//--------------------- .note.nv.cuinfo           --------------------------
	.section	.note.nv.cuinfo,"",@"SHT_NOTE"
	.sectionflags	@"SHF_NOTE_NV_CUINFO"
        /*0018*/ 	.short	0x0002
        /*001a*/ 	.short	0x0064
        /*001c*/ 	.short	0x0082
	.zero		2


//--------------------- .nv.info                  --------------------------
	.section	.nv.info,"",@"SHT_CUDA_INFO"
	.align	4


	//----- nvinfo : EIATTR_REGCOUNT
	.align		4
        /*0000*/ 	.byte	0x04, 0x2f
        /*0002*/ 	.short	(.L_1 - .L_0)
	.align		4
.L_0:
        /*0004*/ 	.word	index@(_Z11cudaProcessPiS_iiiiff)
        /*0008*/ 	.word	0x00000020


	//----- nvinfo : EIATTR_FRAME_SIZE
	.align		4
.L_1:
        /*000c*/ 	.byte	0x04, 0x11
        /*000e*/ 	.short	(.L_3 - .L_2)
	.align		4
.L_2:
        /*0010*/ 	.word	index@($__internal_0_$__cuda_sm3x_div_rn_noftz_f32_slowpath)
        /*0014*/ 	.word	0x00000000


	//----- nvinfo : EIATTR_FRAME_SIZE
	.align		4
.L_3:
        /*0018*/ 	.byte	0x04, 0x11
        /*001a*/ 	.short	(.L_5 - .L_4)
	.align		4
.L_4:
        /*001c*/ 	.word	index@(_Z11cudaProcessPiS_iiiiff)
        /*0020*/ 	.word	0x00000000


	//----- nvinfo : EIATTR_MIN_STACK_SIZE
	.align		4
.L_5:
        /*0024*/ 	.byte	0x04, 0x12
        /*0026*/ 	.short	(.L_7 - .L_6)
	.align		4
.L_6:
        /*0028*/ 	.word	index@(_Z11cudaProcessPiS_iiiiff)
        /*002c*/ 	.word	0x00000000
.L_7:


//--------------------- .nv.compat                --------------------------
	.section	.nv.compat,"",@"SHT_CUDA_COMPAT_INFO"
	.align	4
        /*0000*/ 	.byte	0x02, 0x09, 0x00, 0x00, 0x02, 0x02, 0x01, 0x00, 0x02, 0x05, 0x05, 0x00, 0x03, 0x07, 0x01, 0x01
        /*0010*/ 	.byte	0x02, 0x03, 0x00, 0x00, 0x02, 0x06, 0x01, 0x00, 0x04, 0x0b, 0x08, 0x00, 0x01, 0x00, 0x00, 0x00
        /*0020*/ 	.byte	0x00, 0x00, 0x00, 0x00


//--------------------- .nv.info._Z11cudaProcessPiS_iiiiff --------------------------
	.section	.nv.info._Z11cudaProcessPiS_iiiiff,"",@"SHT_CUDA_INFO"
	.sectionflags	@""
	.align	4


	//----- nvinfo : EIATTR_CUDA_API_VERSION
	.align		4
        /*0000*/ 	.byte	0x04, 0x37
        /*0002*/ 	.short	(.L_9 - .L_8)
.L_8:
        /*0004*/ 	.word	0x00000082


	//----- nvinfo : EIATTR_KPARAM_INFO
	.align		4
.L_9:
        /*0008*/ 	.byte	0x04, 0x17
        /*000a*/ 	.short	(.L_11 - .L_10)
.L_10:
        /*000c*/ 	.word	0x00000000
        /*0010*/ 	.short	0x0007
        /*0012*/ 	.short	0x0024
        /*0014*/ 	.byte	0x00, 0xf0, 0x11, 0x00


	//----- nvinfo : EIATTR_KPARAM_INFO
	.align		4
.L_11:
        /*0018*/ 	.byte	0x04, 0x17
        /*001a*/ 	.short	(.L_13 - .L_12)
.L_12:
        /*001c*/ 	.word	0x00000000
        /*0020*/ 	.short	0x0006
        /*0022*/ 	.short	0x0020
        /*0024*/ 	.byte	0x00, 0xf0, 0x11, 0x00


	//----- nvinfo : EIATTR_KPARAM_INFO
	.align		4
.L_13:
        /*0028*/ 	.byte	0x04, 0x17
        /*002a*/ 	.short	(.L_15 - .L_14)
.L_14:
        /*002c*/ 	.word	0x00000000
        /*0030*/ 	.short	0x0005
        /*0032*/ 	.short	0x001c
        /*0034*/ 	.byte	0x00, 0xf0, 0x11, 0x00


	//----- nvinfo : EIATTR_KPARAM_INFO
	.align		4
.L_15:
        /*0038*/ 	.byte	0x04, 0x17
        /*003a*/ 	.short	(.L_17 - .L_16)
.L_16:
        /*003c*/ 	.word	0x00000000
        /*0040*/ 	.short	0x0004
        /*0042*/ 	.short	0x0018
        /*0044*/ 	.byte	0x00, 0xf0, 0x11, 0x00


	//----- nvinfo : EIATTR_KPARAM_INFO
	.align		4
.L_17:
        /*0048*/ 	.byte	0x04, 0x17
        /*004a*/ 	.short	(.L_19 - .L_18)
.L_18:
        /*004c*/ 	.word	0x00000000
        /*0050*/ 	.short	0x0003
        /*0052*/ 	.short	0x0014
        /*0054*/ 	.byte	0x00, 0xf0, 0x11, 0x00


	//----- nvinfo : EIATTR_KPARAM_INFO
	.align		4
.L_19:
        /*0058*/ 	.byte	0x04, 0x17
        /*005a*/ 	.short	(.L_21 - .L_20)
.L_20:
        /*005c*/ 	.word	0x00000000
        /*0060*/ 	.short	0x0002
        /*0062*/ 	.short	0x0010
        /*0064*/ 	.byte	0x00, 0xf0, 0x11, 0x00


	//----- nvinfo : EIATTR_KPARAM_INFO
	.align		4
.L_21:
        /*0068*/ 	.byte	0x04, 0x17
        /*006a*/ 	.short	(.L_23 - .L_22)
.L_22:
        /*006c*/ 	.word	0x00000000
        /*0070*/ 	.short	0x0001
        /*0072*/ 	.short	0x0008
        /*0074*/ 	.byte	0x00, 0xf5, 0x21, 0x00


	//----- nvinfo : EIATTR_KPARAM_INFO
	.align		4
.L_23:
        /*0078*/ 	.byte	0x04, 0x17
        /*007a*/ 	.short	(.L_25 - .L_24)
.L_24:
        /*007c*/ 	.word	0x00000000
        /*0080*/ 	.short	0x0000
        /*0082*/ 	.short	0x0000
        /*0084*/ 	.byte	0x00, 0xf5, 0x21, 0x00


	//----- nvinfo : EIATTR_SPARSE_MMA_MASK
	.align		4
.L_25:
        /*0088*/ 	.byte	0x03, 0x50
        /*008a*/ 	.short	0x0000


	//----- nvinfo : EIATTR_MAXREG_COUNT
	.align		4
        /*008c*/ 	.byte	0x03, 0x1b
        /*008e*/ 	.short	0x00ff


	//----- nvinfo : EIATTR_NUM_BARRIERS
	.align		4
        /*0090*/ 	.byte	0x02, 0x4c
        /*0092*/ 	.byte	0x01
	.zero		1


	//----- nvinfo : EIATTR_MERCURY_ISA_VERSION
	.align		4
        /*0094*/ 	.byte	0x03, 0x5f
        /*0096*/ 	.short	0x0101


	//----- nvinfo : EIATTR_VRC_CTA_INIT_COUNT
	.align		4
        /*0098*/ 	.byte	0x02, 0x4a
	.zero		1
	.zero		1


	//----- nvinfo : EIATTR_EXIT_INSTR_OFFSETS
	.align		4
        /*009c*/ 	.byte	0x04, 0x1c
        /*009e*/ 	.short	(.L_27 - .L_26)


	//   ....[0]....
.L_26:
        /*00a0*/ 	.word	0x00001c40


	//----- nvinfo : EIATTR_CRS_STACK_SIZE
	.align		4
.L_27:
        /*00a4*/ 	.byte	0x04, 0x1e
        /*00a6*/ 	.short	(.L_29 - .L_28)
.L_28:
        /*00a8*/ 	.word	0x00000000


	//----- nvinfo : EIATTR_CBANK_PARAM_SIZE
	.align		4
.L_29:
        /*00ac*/ 	.byte	0x03, 0x19
        /*00ae*/ 	.short	0x0028


	//----- nvinfo : EIATTR_PARAM_CBANK
	.align		4
        /*00b0*/ 	.byte	0x04, 0x0a
        /*00b2*/ 	.short	(.L_31 - .L_30)
	.align		4
.L_30:
        /*00b4*/ 	.word	index@(.nv.constant0._Z11cudaProcessPiS_iiiiff)
        /*00b8*/ 	.short	0x0380
        /*00ba*/ 	.short	0x0028


	//----- nvinfo : EIATTR_SW_WAR
	.align		4
.L_31:
        /*00bc*/ 	.byte	0x04, 0x36
        /*00be*/ 	.short	(.L_33 - .L_32)
.L_32:
        /*00c0*/ 	.word	0x00000008
.L_33:


//--------------------- .nv.callgraph             --------------------------
	.section	.nv.callgraph,"",@"SHT_CUDA_CALLGRAPH"
	.align	4
	.sectionentsize	8
	.align		4
        /*0000*/ 	.word	0x00000000
	.align		4
        /*0004*/ 	.word	0xffffffff
	.align		4
        /*0008*/ 	.word	0x00000000
	.align		4
        /*000c*/ 	.word	0xfffffffe
	.align		4
        /*0010*/ 	.word	0x00000000
	.align		4
        /*0014*/ 	.word	0xfffffffd
	.align		4
        /*0018*/ 	.word	0x00000000
	.align		4
        /*001c*/ 	.word	0xfffffffc


//--------------------- .text._Z11cudaProcessPiS_iiiiff --------------------------
	.section	.text._Z11cudaProcessPiS_iiiiff,"ax",@progbits
	.align	128
        .global         _Z11cudaProcessPiS_iiiiff
        .type           _Z11cudaProcessPiS_iiiiff,@function
        .size           _Z11cudaProcessPiS_iiiiff,(.L_x_45 - _Z11cudaProcessPiS_iiiiff)
        .other          _Z11cudaProcessPiS_iiiiff,@"STO_CUDA_ENTRY STV_DEFAULT"
_Z11cudaProcessPiS_iiiiff:
.text._Z11cudaProcessPiS_iiiiff:
[----:B------:R-:W-:Y:S01]  /*0000*/  LDC R1, c[0x0][0x37c] ;  /* 0x0000df00ff017b82 */ /* 0x000fe20000000800 */
[----:B------:R-:W0:Y:S01]  /*0010*/  S2R R11, SR_TID.X ;  /* 0x00000000000b7919 */ /* 0x000e220000002100 */
[----:B------:R-:W1:Y:S06]  /*0020*/  LDCU.128 UR16, c[0x0][0x390] ;  /* 0x00007200ff1077ac */ /* 0x000e6c0008000c00 */
[----:B------:R-:W2:Y:S01]  /*0030*/  S2UR UR5, SR_CTAID.X ;  /* 0x00000000000579c3 */ /* 0x000ea20000002500 */
[----:B------:R-:W3:Y:S01]  /*0040*/  S2R R0, SR_TID.Y ;  /* 0x0000000000007919 */ /* 0x000ee20000002200 */
[----:B------:R-:W4:Y:S01]  /*0050*/  LDCU.64 UR12, c[0x0][0x358] ;  /* 0x00006b00ff0c77ac */ /* 0x000f220008000a00 */
[----:B------:R-:W3:Y:S05]  /*0060*/  S2R R9, SR_CTAID.Y ;  /* 0x0000000000097919 */ /* 0x000eea0000002600 */
[----:B------:R-:W2:Y:S01]  /*0070*/  LDC R13, c[0x0][0x360] ;  /* 0x0000d800ff0d7b82 */ /* 0x000ea20000000800 */
[----:B------:R-:W3:Y:S07]  /*0080*/  LDCU UR8, c[0x0][0x364] ;  /* 0x00006c80ff0877ac */ /* 0x000eee0008000800 */
[----:B------:R-:W5:Y:S01]  /*0090*/  LDC.64 R2, c[0x0][0x380] ;  /* 0x0000e000ff027b82 */ /* 0x000f620000000a00 */
[----:B-1----:R-:W-:-:S02]  /*00a0*/  UIADD3 UR7, UPT, UPT, UR16, -0x1, URZ ;  /* 0xffffffff10077890 */ /* 0x002fc4000fffe0ff */
[----:B------:R-:W-:-:S04]  /*00b0*/  UIADD3 UR4, UPT, UPT, UR17, -0x1, URZ ;  /* 0xffffffff11047890 */ /* 0x000fc8000fffe0ff */
[----:B------:R-:W-:Y:S01]  /*00c0*/  IMAD.U32 R5, RZ, RZ, UR7 ;  /* 0x00000007ff057e24 */ /* 0x000fe2000f8e00ff */
[----:B0-----:R-:W-:Y:S01]  /*00d0*/  ISETP.GE.U32.AND P0, PT, R11, UR19, PT ;  /* 0x000000130b007c0c */ /* 0x001fe2000bf06070 */
[----:B--2---:R-:W-:-:S05]  /*00e0*/  IMAD R14, R13, UR5, R11 ;  /* 0x000000050d0e7c24 */ /* 0x004fca000f8e020b */
[----:B------:R-:W-:Y:S01]  /*00f0*/  VIMNMX.RELU R4, PT, PT, R14, UR7, PT ;  /* 0x000000070e047c48 */ /* 0x000fe2000bfe1100 */
[----:B---3--:R-:W-:-:S05]  /*0100*/  IMAD R9, R9, UR8, R0 ;  /* 0x0000000809097c24 */ /* 0x008fca000f8e0200 */
[----:B------:R-:W-:Y:S02]  /*0110*/  VIMNMX.RELU R7, PT, PT, R9, UR4, PT ;  /* 0x0000000409077c48 */ /* 0x000fe4000bfe1100 */
[C---:B------:R-:W-:Y:S02]  /*0120*/  @!P0 VIADDMNMX.RELU R6, R14.reuse, -UR19, R5, PT ;  /* 0x800000130e068c46 */ /* 0x040fe4000b801105 */
[----:B------:R-:W-:Y:S01]  /*0130*/  @!P0 VIADDMNMX.RELU R8, R14, R13, UR7, PT ;  /* 0x000000070e088e46 */ /* 0x000fe2000b80110d */
[C---:B------:R-:W-:Y:S02]  /*0140*/  IMAD R17, R7.reuse, UR16, R4 ;  /* 0x0000001007117c24 */ /* 0x040fe4000f8e0204 */
[C---:B------:R-:W-:Y:S02]  /*0150*/  @!P0 IMAD R19, R7.reuse, UR16, R6 ;  /* 0x0000001007138c24 */ /* 0x040fe4000f8e0206 */
[----:B------:R-:W-:Y:S02]  /*0160*/  @!P0 IMAD R21, R7, UR16, R8 ;  /* 0x0000001007158c24 */ /* 0x000fe4000f8e0208 */
[----:B-----5:R-:W-:-:S04]  /*0170*/  IMAD.WIDE R16, R17, 0x4, R2 ;  /* 0x0000000411107825 */ /* 0x020fc800078e0202 */
[--C-:B------:R-:W-:Y:S02]  /*0180*/  @!P0 IMAD.WIDE R18, R19, 0x4, R2.reuse ;  /* 0x0000000413128825 */ /* 0x100fe400078e0202 */
[----:B----4-:R0:W2:Y:S02]  /*0190*/  LDG.E R16, desc[UR12][R16.64] ;  /* 0x0000000c10107981 */ /* 0x0100a4000c1e1900 */
[----:B------:R-:W-:Y:S02]  /*01a0*/  @!P0 IMAD.WIDE R20, R21, 0x4, R2 ;  /* 0x0000000415148825 */ /* 0x000fe400078e0202 */
[----:B------:R-:W3:Y:S04]  /*01b0*/  @!P0 LDG.E R18, desc[UR12][R18.64] ;  /* 0x0000000c12128981 */ /* 0x000ee8000c1e1900 */
[----:B------:R-:W4:Y:S01]  /*01c0*/  @!P0 LDG.E R20, desc[UR12][R20.64] ;  /* 0x0000000c14148981 */ /* 0x000f22000c1e1900 */
[----:B------:R-:W1:Y:S01]  /*01d0*/  S2UR UR6, SR_CgaCtaId ;  /* 0x00000000000679c3 */ /* 0x000e620000008800 */
[----:B------:R-:W-:Y:S01]  /*01e0*/  VIADD R12, R0, UR19 ;  /* 0x00000013000c7c36 */ /* 0x000fe20008000000 */
[----:B------:R-:W-:Y:S01]  /*01f0*/  UMOV UR5, 0x400 ;  /* 0x0000040000057882 */ /* 0x000fe20000000000 */
[----:B------:R-:W-:-:S04]  /*0200*/  VIADD R7, R11, UR19 ;  /* 0x000000130b077c36 */ /* 0x000fc80008000000 */
[C---:B------:R-:W-:Y:S02]  /*0210*/  IMAD R6, R12.reuse, UR18, R7 ;  /* 0x000000120c067c24 */ /* 0x040fe4000f8e0207 */
[----:B------:R-:W-:Y:S01]  /*0220*/  @!P0 IMAD R8, R12, UR18, R11 ;  /* 0x000000120c088c24 */ /* 0x000fe2000f8e020b */
[----:B-1----:R-:W-:-:S06]  /*0230*/  ULEA UR5, UR6, UR5, 0x18 ;  /* 0x0000000506057291 */ /* 0x002fcc000f8ec0ff */
[----:B------:R-:W-:Y:S02]  /*0240*/  LEA R6, R6, UR5, 0x2 ;  /* 0x0000000506067c11 */ /* 0x000fe4000f8e10ff */
[----:B------:R-:W-:-:S03]  /*0250*/  @!P0 LEA R15, R8, UR5, 0x2 ;  /* 0x00000005080f8c11 */ /* 0x000fc6000f8e10ff */
[----:B0-----:R-:W-:Y:S01]  /*0260*/  @!P0 IMAD R17, R13, 0x4, R6 ;  /* 0x000000040d118824 */ /* 0x001fe200078e0206 */
[----:B------:R-:W-:Y:S01]  /*0270*/  ISETP.GE.U32.AND P1, PT, R0, UR19, PT ;  /* 0x0000001300007c0c */ /* 0x000fe2000bf26070 */
[----:B------:R-:W-:Y:S01]  /*0280*/  BSSY.RECONVERGENT B0, `(.L_x_0) ;  /* 0x000002f000007945 */ /* 0x000fe20003800200 */
[----:B--2---:R0:W-:Y:S04]  /*0290*/  STS [R6], R16 ;  /* 0x0000001006007388 */ /* 0x0041e80000000800 */
[----:B---3--:R0:W-:Y:S04]  /*02a0*/  @!P0 STS [R15], R18 ;  /* 0x000000120f008388 */ /* 0x0081e80000000800 */
[----:B----4-:R0:W-:Y:S03]  /*02b0*/  @!P0 STS [R17], R20 ;  /* 0x0000001411008388 */ /* 0x0101e60000000800 */
[----:B------:R-:W-:Y:S05]  /*02c0*/  @P1 BRA `(.L_x_1) ;  /* 0x0000000000a81947 */ /* 0x000fea0003800000 */
[----:B0-----:R-:W-:-:S04]  /*02d0*/  MOV R6, UR4 ;  /* 0x0000000400067c02 */ /* 0x001fc80008000f00 */
[C-C-:B------:R-:W-:Y:S02]  /*02e0*/  VIADDMNMX.RELU R17, R9.reuse, -UR19, R6.reuse, PT ;  /* 0x8000001309117c46 */ /* 0x140fe4000b801106 */
[----:B------:R-:W-:-:S03]  /*02f0*/  VIADDMNMX.RELU R15, R9, UR8, R6, PT ;  /* 0x00000008090f7c46 */ /* 0x000fc6000b801106 */
[--C-:B------:R-:W-:Y:S02]  /*0300*/  IMAD R19, R17, UR16, R4.reuse ;  /* 0x0000001011137c24 */ /* 0x100fe4000f8e0204 */
[----:B------:R-:W-:Y:S02]  /*0310*/  IMAD R21, R15, UR16, R4 ;  /* 0x000000100f157c24 */ /* 0x000fe4000f8e0204 */
[----:B------:R-:W-:-:S04]  /*0320*/  IMAD.WIDE R18, R19, 0x4, R2 ;  /* 0x0000000413127825 */ /* 0x000fc800078e0202 */
[----:B------:R-:W-:Y:S02]  /*0330*/  IMAD.WIDE R20, R21, 0x4, R2 ;  /* 0x0000000415147825 */ /* 0x000fe400078e0202 */
[----:B------:R-:W2:Y:S04]  /*0340*/  LDG.E R19, desc[UR12][R18.64] ;  /* 0x0000000c12137981 */ /* 0x000ea8000c1e1900 */
[----:B------:R-:W3:Y:S01]  /*0350*/  LDG.E R21, desc[UR12][R20.64] ;  /* 0x0000000c14157981 */ /* 0x000ee2000c1e1900 */
[----:B------:R-:W-:Y:S02]  /*0360*/  VIADD R6, R12, UR8 ;  /* 0x000000080c067c36 */ /* 0x000fe40008000000 */
[--C-:B------:R-:W-:Y:S02]  /*0370*/  IMAD R8, R0, UR18, R7.reuse ;  /* 0x0000001200087c24 */ /* 0x100fe4000f8e0207 */
[----:B------:R-:W-:-:S03]  /*0380*/  IMAD R10, R6, UR18, R7 ;  /* 0x00000012060a7c24 */ /* 0x000fc6000f8e0207 */
[----:B------:R-:W-:Y:S02]  /*0390*/  LEA R8, R8, UR5, 0x2 ;  /* 0x0000000508087c11 */ /* 0x000fe4000f8e10ff */
[----:B------:R-:W-:-:S03]  /*03a0*/  LEA R10, R10, UR5, 0x2 ;  /* 0x000000050a0a7c11 */ /* 0x000fc6000f8e10ff */
[----:B--2---:R1:W-:Y:S04]  /*03b0*/  STS [R8], R19 ;  /* 0x0000001308007388 */ /* 0x0043e80000000800 */
[----:B---3--:R1:W-:Y:S01]  /*03c0*/  STS [R10], R21 ;  /* 0x000000150a007388 */ /* 0x0083e20000000800 */
[----:B------:R-:W-:Y:S05]  /*03d0*/  @P0 BRA `(.L_x_1) ;  /* 0x0000000000640947 */ /* 0x000fea0003800000 */
[C-C-:B------:R-:W-:Y:S02]  /*03e0*/  VIADDMNMX.RELU R16, R14.reuse, -UR19, R5.reuse, PT ;  /* 0x800000130e107c46 */ /* 0x140fe4000b801105 */
[C---:B------:R-:W-:Y:S02]  /*03f0*/  VIADDMNMX.RELU R4, R14.reuse, UR8, R5, PT ;  /* 0x000000080e047c46 */ /* 0x040fe4000b801105 */
[----:B------:R-:W-:Y:S01]  /*0400*/  VIADDMNMX.RELU R18, R14, R13, UR7, PT ;  /* 0x000000070e127e46 */ /* 0x000fe2000b80110d */
[--C-:B------:R-:W-:Y:S02]  /*0410*/  IMAD R5, R17, UR16, R16.reuse ;  /* 0x0000001011057c24 */ /* 0x100fe4000f8e0210 */
[----:B-1----:R-:W-:Y:S02]  /*0420*/  IMAD R19, R15, UR16, R16 ;  /* 0x000000100f137c24 */ /* 0x002fe4000f8e0210 */
[----:B------:R-:W-:Y:S02]  /*0430*/  IMAD R21, R17, UR16, R4 ;  /* 0x0000001011157c24 */ /* 0x000fe4000f8e0204 */
[----:B------:R-:W-:-:S02]  /*0440*/  IMAD R15, R15, UR16, R18 ;  /* 0x000000100f0f7c24 */ /* 0x000fc4000f8e0212 */
[----:B------:R-:W-:-:S04]  /*0450*/  IMAD.WIDE R4, R5, 0x4, R2 ;  /* 0x0000000405047825 */ /* 0x000fc800078e0202 */
[--C-:B------:R-:W-:Y:S02]  /*0460*/  IMAD.WIDE R16, R19, 0x4, R2.reuse ;  /* 0x0000000413107825 */ /* 0x100fe400078e0202 */
[----:B------:R-:W2:Y:S02]  /*0470*/  LDG.E R4, desc[UR12][R4.64] ;  /* 0x0000000c04047981 */ /* 0x000ea4000c1e1900 */
[--C-:B------:R-:W-:Y:S02]  /*0480*/  IMAD.WIDE R18, R21, 0x4, R2.reuse ;  /* 0x0000000415127825 */ /* 0x100fe400078e0202 */
[----:B------:R-:W3:Y:S02]  /*0490*/  LDG.E R16, desc[UR12][R16.64] ;  /* 0x0000000c10107981 */ /* 0x000ee4000c1e1900 */
[----:B------:R-:W-:Y:S02]  /*04a0*/  IMAD.WIDE R2, R15, 0x4, R2 ;  /* 0x000000040f027825 */ /* 0x000fe400078e0202 */
[----:B------:R-:W4:Y:S04]  /*04b0*/  LDG.E R18, desc[UR12][R18.64] ;  /* 0x0000000c12127981 */ /* 0x000f28000c1e1900 */
[----:B------:R-:W5:Y:S01]  /*04c0*/  LDG.E R2, desc[UR12][R2.64] ;  /* 0x0000000c02027981 */ /* 0x000f62000c1e1900 */
[----:B------:R-:W-:-:S02]  /*04d0*/  IMAD R0, R0, UR18, R11 ;  /* 0x0000001200007c24 */ /* 0x000fc4000f8e020b */
[----:B------:R-:W-:-:S03]  /*04e0*/  IMAD R6, R6, UR18, R11 ;  /* 0x0000001206067c24 */ /* 0x000fc6000f8e020b */
[----:B------:R-:W-:Y:S01]  /*04f0*/  LEA R15, R0, UR5, 0x2 ;  /* 0x00000005000f7c11 */ /* 0x000fe2000f8e10ff */
[C---:B------:R-:W-:Y:S01]  /*0500*/  IMAD R23, R13.reuse, 0x4, R8 ;  /* 0x000000040d177824 */ /* 0x040fe200078e0208 */
[----:B------:R-:W-:Y:S01]  /*0510*/  LEA R21, R6, UR5, 0x2 ;  /* 0x0000000506157c11 */ /* 0x000fe2000f8e10ff */
[----:B------:R-:W-:Y:S02]  /*0520*/  IMAD R13, R13, 0x4, R10 ;  /* 0x000000040d0d7824 */ /* 0x000fe400078e020a */
[----:B--2---:R2:W-:Y:S04]  /*0530*/  STS [R15], R4 ;  /* 0x000000040f007388 */ /* 0x0045e80000000800 */
[----:B---3--:R2:W-:Y:S04]  /*0540*/  STS [R21], R16 ;  /* 0x0000001015007388 */ /* 0x0085e80000000800 */
[----:B----4-:R2:W-:Y:S04]  /*0550*/  STS [R23], R18 ;  /* 0x0000001217007388 */ /* 0x0105e80000000800 */
[----:B-----5:R2:W-:Y:S02]  /*0560*/  STS [R13], R2 ;  /* 0x000000020d007388 */ /* 0x0205e40000000800 */
.L_x_1:
[----:B------:R-:W-:Y:S05]  /*0570*/  BSYNC.RECONVERGENT B0 ;  /* 0x0000000000007941 */ /* 0x000fea0003800200 */
.L_x_0:
[----:B------:R-:W-:Y:S01]  /*0580*/  BAR.SYNC.DEFER_BLOCKING 0x0 ;  /* 0x0000000000007b1d */ /* 0x000fe20000010000 */
[----:B------:R-:W-:Y:S01]  /*0590*/  UISETP.GE.AND UP0, UPT, UR19, URZ, UPT ;  /* 0x000000ff1300728c */ /* 0x000fe2000bf06270 */
[----:B-1----:R-:W-:Y:S02]  /*05a0*/  HFMA2 R8, -RZ, RZ, 0, 0 ;  /* 0x00000000ff087431 */ /* 0x002fe400000001ff */
[----:B------:R-:W-:Y:S02]  /*05b0*/  IMAD.MOV.U32 R10, RZ, RZ, RZ ;  /* 0x000000ffff0a7224 */ /* 0x000fe400078e00ff */
[----:B0-----:R-:W-:Y:S02]  /*05c0*/  IMAD.MOV.U32 R6, RZ, RZ, RZ ;  /* 0x000000ffff067224 */ /* 0x001fe400078e00ff */
[----:B------:R-:W-:Y:S02]  /*05d0*/  IMAD.MOV.U32 R5, RZ, RZ, RZ ;  /* 0x000000ffff057224 */ /* 0x000fe400078e00ff */
[----:B------:R-:W-:Y:S05]  /*05e0*/  BRA.U !UP0, `(.L_x_2) ;  /* 0x0000001108a07547 */ /* 0x000fea000b800000 */
[----:B------:R-:W-:Y:S01]  /*05f0*/  UIMAD UR11, UR19, UR19, URZ ;  /* 0x00000013130b72a4 */ /* 0x000fe2000f8e02ff */
[----:B------:R-:W-:Y:S01]  /*0600*/  IMAD.MOV.U32 R5, RZ, RZ, RZ ;  /* 0x000000ffff057224 */ /* 0x000fe200078e00ff */
[----:B------:R-:W-:Y:S01]  /*0610*/  UIADD3 UR5, UPT, UPT, -UR19, 0x2, URZ ;  /* 0x0000000213057890 */ /* 0x000fe2000fffe1ff */
[----:B------:R-:W-:Y:S01]  /*0620*/  IMAD.MOV.U32 R6, RZ, RZ, RZ ;  /* 0x000000ffff067224 */ /* 0x000fe200078e00ff */
[----:B------:R-:W-:Y:S01]  /*0630*/  MOV R8, RZ ;  /* 0x000000ff00087202 */ /* 0x000fe20000000f00 */
[----:B------:R-:W-:Y:S01]  /*0640*/  IMAD.MOV.U32 R10, RZ, RZ, RZ ;  /* 0x000000ffff0a7224 */ /* 0x000fe200078e00ff */
[----:B--2---:R-:W-:Y:S01]  /*0650*/  I2FP.F32.U32 R4, UR11 ;  /* 0x0000000b00047c45 */ /* 0x004fe20008201000 */
[----:B------:R-:W-:Y:S02]  /*0660*/  UIADD3 UR4, UPT, UPT, -UR19, 0x1, URZ ;  /* 0x0000000113047890 */ /* 0x000fe4000fffe1ff */
[----:B------:R-:W-:Y:S02]  /*0670*/  UIADD3 UR6, UPT, UPT, -UR19, 0x3, URZ ;  /* 0x0000000313067890 */ /* 0x000fe4000fffe1ff */
[----:B------:R-:W-:-:S02]  /*0680*/  UIADD3 UR7, UPT, UPT, -UR19, URZ, URZ ;  /* 0x000000ff13077290 */ /* 0x000fc4000fffe1ff */
[----:B------:R-:W-:-:S12]  /*0690*/  UIMAD UR5, UR5, UR5, URZ ;  /* 0x00000005050572a4 */ /* 0x000fd8000f8e02ff */
.L_x_26:
[----:B0-----:R-:W0:Y:S01]  /*06a0*/  S2UR UR10, SR_CgaCtaId ;  /* 0x00000000000a79c3 */ /* 0x001e220000008800 */
[----:B------:R-:W-:Y:S02]  /*06b0*/  UIMAD UR15, UR7, UR7, URZ ;  /* 0x00000007070f72a4 */ /* 0x000fe4000f8e02ff */
[----:B------:R-:W-:Y:S01]  /*06c0*/  VIADD R2, R12, UR7 ;  /* 0x000000070c027c36 */ /* 0x000fe20008000000 */
[----:B------:R-:W1:Y:S01]  /*06d0*/  LDCU.64 UR16, c[0x0][0x398] ;  /* 0x00007300ff1077ac */ /* 0x000e620008000a00 */
[----:B------:R-:W-:Y:S01]  /*06e0*/  UIADD3 UR14, UPT, UPT, UR11, UR15, URZ ;  /* 0x0000000f0b0e7290 */ /* 0x000fe2000fffe0ff */
[----:B------:R-:W-:Y:S01]  /*06f0*/  UMOV UR9, 0x400 ;  /* 0x0000040000097882 */ /* 0x000fe20000000000 */
[----:B------:R-:W-:Y:S01]  /*0700*/  UMOV UR8, UR7 ;  /* 0x0000000700087c82 */ /* 0x000fe20008000000 */
[----:B------:R-:W-:-:S03]  /*0710*/  UIADD3 UR7, UPT, UPT, UR7, 0x1, URZ ;  /* 0x0000000107077890 */ /* 0x000fc6000fffe0ff */
[----:B------:R-:W-:-:S04]  /*0720*/  I2FP.F32.U32 R3, UR14 ;  /* 0x0000000e00037c45 */ /* 0x000fc80008201000 */
[----:B------:R-:W-:Y:S01]  /*0730*/  FSETP.GTU.AND P0, PT, R3, R4, PT ;  /* 0x000000040300720b */ /* 0x000fe20003f0c000 */
[----:B-1----:R-:W-:Y:S01]  /*0740*/  IMAD R16, R2, UR16, R11 ;  /* 0x0000001002107c24 */ /* 0x002fe2000f8e020b */
[----:B------:R-:W-:Y:S02]  /*0750*/  UISETP.NE.AND UP0, UPT, UR8, UR17, UPT ;  /* 0x000000110800728c */ /* 0x000fe4000bf05270 */
[----:B0-----:R-:W-:-:S06]  /*0760*/  ULEA UR9, UR10, UR9, 0x18 ;  /* 0x000000090a097291 */ /* 0x001fcc000f8ec0ff */
[----:B------:R-:W-:-:S03]  /*0770*/  LEA R16, R16, UR9, 0x2 ;  /* 0x0000000910107c11 */ /* 0x000fc6000f8e10ff */
[----:B------:R-:W-:Y:S05]  /*0780*/  @P0 BRA `(.L_x_3) ;  /* 0x0000000000840947 */ /* 0x000fea0003800000 */
[----:B------:R-:W0:Y:S01]  /*0790*/  LDS R0, [R16] ;  /* 0x0000000010007984 */ /* 0x000e220000000800 */
[----:B------:R-:W-:Y:S01]  /*07a0*/  IMAD.MOV.U32 R20, RZ, RZ, 0x3aab5601 ;  /* 0x3aab5601ff147424 */ /* 0x000fe200078e00ff */
[----:B------:R-:W-:Y:S01]  /*07b0*/  BSSY.RECONVERGENT B0, `(.L_x_4) ;  /* 0x0000017000007945 */ /* 0x000fe20003800200 */
[--C-:B0-----:R-:W-:Y:S01]  /*07c0*/  SHF.R.U32.HI R13, RZ, 0x8, R0.reuse ;  /* 0x00000008ff0d7819 */ /* 0x101fe20000011600 */
[----:B------:R-:W-:Y:S01]  /*07d0*/  I2F.U8 R25, R0 ;  /* 0x0000000000197306 */ /* 0x000fe20000001000 */
[----:B------:R-:W-:Y:S02]  /*07e0*/  SHF.R.U32.HI R15, RZ, 0x10, R0 ;  /* 0x00000010ff0f7819 */ /* 0x000fe40000011600 */
[----:B------:R-:W-:Y:S02]  /*07f0*/  LOP3.LUT R3, R0, 0xff, RZ, 0xc0, !PT ;  /* 0x000000ff00037812 */ /* 0x000fe400078ec0ff */
[----:B------:R-:W-:Y:S01]  /*0800*/  LOP3.LUT R18, R13, 0xff, RZ, 0xc0, !PT ;  /* 0x000000ff0d127812 */ /* 0x000fe200078ec0ff */
[----:B------:R-:W-:Y:S01]  /*0810*/  IMAD.MOV.U32 R13, RZ, RZ, 0x443f4000 ;  /* 0x443f4000ff0d7424 */ /* 0x000fe200078e00ff */
[----:B------:R-:W-:Y:S01]  /*0820*/  LOP3.LUT R15, R15, 0xff, RZ, 0xc0, !PT ;  /* 0x000000ff0f0f7812 */ /* 0x000fe200078ec0ff */
[----:B------:R-:W-:Y:S02]  /*0830*/  I2F.U8 R17, R0.B1 ;  /* 0x1000000000117306 */ /* 0x000fe40000001000 */
[----:B------:R-:W-:Y:S01]  /*0840*/  FFMA R13, R20, -R13, 1 ;  /* 0x3f800000140d7423 */ /* 0x000fe2000000080d */
[----:B------:R-:W-:-:S03]  /*0850*/  IADD3 R15, PT, PT, R15, R18, R3 ;  /* 0x000000120f0f7210 */ /* 0x000fc60007ffe003 */
[----:B------:R-:W-:Y:S01]  /*0860*/  FFMA R18, R13, R20, 0.0013071895809844136238 ;  /* 0x3aab56010d127423 */ /* 0x000fe20000000014 */
[----:B------:R-:W-:Y:S01]  /*0870*/  I2FP.F32.U32 R23, R15 ;  /* 0x0000000f00177245 */ /* 0x000fe20000201000 */
[----:B------:R-:W-:Y:S04]  /*0880*/  I2F.U8 R3, R0.B2 ;  /* 0x2000000000037306 */ /* 0x000fe80000001000 */
[----:B------:R-:W-:-:S04]  /*0890*/  FFMA R13, R23, R18, RZ ;  /* 0x00000012170d7223 */ /* 0x000fc800000000ff */
[----:B------:R-:W0:Y:S01]  /*08a0*/  FCHK P0, R23, 765 ;  /* 0x443f400017007902 */ /* 0x000e220000000000 */
[----:B------:R-:W-:-:S04]  /*08b0*/  FFMA R15, R13, -765, R23 ;  /* 0xc43f40000d0f7823 */ /* 0x000fc80000000017 */
[----:B------:R-:W-:Y:S01]  /*08c0*/  FFMA R13, R18, R15, R13 ;  /* 0x0000000f120d7223 */ /* 0x000fe2000000000d */
[----:B0-----:R-:W-:Y:S06]  /*08d0*/  @!P0 BRA `(.L_x_5) ;  /* 0x0000000000108947 */ /* 0x001fec0003800000 */
[----:B------:R-:W-:Y:S01]  /*08e0*/  HFMA2 R21, -RZ, RZ, 4.24609375, 2 ;  /* 0x443f4000ff157431 */ /* 0x000fe200000001ff */
[----:B------:R-:W-:-:S07]  /*08f0*/  MOV R18, 0x910 ;  /* 0x0000091000127802 */ /* 0x000fce0000000f00 */
[----:B------:R-:W-:Y:S05]  /*0900*/  CALL.REL.NOINC `($__internal_0_$__cuda_sm3x_div_rn_noftz_f32_slowpath) ;  /* 0x0000001000d07944 */ /* 0x000fea0003c00000 */
[----:B------:R-:W-:-:S07]  /*0910*/  IMAD.MOV.U32 R13, RZ, RZ, R0 ;  /* 0x000000ffff0d7224 */ /* 0x000fce00078e0000 */
.L_x_5:
[----:B------:R-:W-:Y:S05]  /*0920*/  BSYNC.RECONVERGENT B0 ;  /* 0x0000000000007941 */ /* 0x000fea0003800200 */
.L_x_4:
[----:B------:R-:W0:Y:S01]  /*0930*/  LDC.64 R18, c[0x0][0x3a0] ;  /* 0x0000e800ff127b82 */ /* 0x000e220000000a00 */
[----:B------:R-:W-:Y:S01]  /*0940*/  FADD R5, R5, 1 ;  /* 0x3f80000005057421 */ /* 0x000fe20000000000 */
[----:B0-----:R-:W-:-:S04]  /*0950*/  FSETP.GT.AND P0, PT, R13, R18, PT ;  /* 0x000000120d00720b */ /* 0x001fc80003f04000 */
[----:B------:R-:W-:-:S05]  /*0960*/  FSEL R19, R19, 1, P0 ;  /* 0x3f80000013137808 */ /* 0x000fca0000000000 */
[-C--:B------:R-:W-:Y:S01]  /*0970*/  FFMA R10, R25, R19.reuse, R10 ;  /* 0x00000013190a7223 */ /* 0x080fe2000000000a */
[-C--:B------:R-:W-:Y:S01]  /*0980*/  FFMA R8, R17, R19.reuse, R8 ;  /* 0x0000001311087223 */ /* 0x080fe20000000008 */
[----:B------:R-:W-:-:S07]  /*0990*/  FFMA R6, R3, R19, R6 ;  /* 0x0000001303067223 */ /* 0x000fce0000000006 */
.L_x_3:
[----:B------:R-:W0:Y:S02]  /*09a0*/  LDCU UR8, c[0x0][0x39c] ;  /* 0x00007380ff0877ac */ /* 0x000e240008000800 */
[----:B0-----:R-:W-:-:S03]  /*09b0*/  ULOP3.LUT UP1, URZ, UR8, 0x1, URZ, 0xc0, !UPT ;  /* 0x0000000108ff7892 */ /* 0x001fc6000f82c0ff */
[----:B------:R-:W-:-:S06]  /*09c0*/  UMOV UR8, UR4 ;  /* 0x0000000400087c82 */ /* 0x000fcc0008000000 */
[----:B------:R-:W-:Y:S05]  /*09d0*/  BRA.U !UP1, `(.L_x_6) ;  /* 0x0000000509247547 */ /* 0x000fea000b800000 */
[----:B------:R-:W-:-:S06]  /*09e0*/  UIMAD UR8, UR4, UR4, UR15 ;  /* 0x00000004040872a4 */ /* 0x000fcc000f8e020f */
[----:B------:R-:W-:-:S04]  /*09f0*/  I2FP.F32.U32 R3, UR8 ;  /* 0x0000000800037c45 */ /* 0x000fc80008201000 */
[----:B------:R-:W-:-:S13]  /*0a00*/  FSETP.GTU.AND P0, PT, R3, R4, PT ;  /* 0x000000040300720b */ /* 0x000fda0003f0c000 */
[----:B------:R-:W-:Y:S05]  /*0a10*/  @P0 BRA `(.L_x_7) ;  /* 0x0000000000800947 */ /* 0x000fea0003800000 */
[----:B------:R-:W0:Y:S01]  /*0a20*/  LDS R13, [R16+0x4] ;  /* 0x00000400100d7984 */ /* 0x000e220000000800 */
[----:B------:R-:W-:Y:S01]  /*0a30*/  IMAD.MOV.U32 R18, RZ, RZ, 0x3aab5601 ;  /* 0x3aab5601ff127424 */ /* 0x000fe200078e00ff */
[----:B------:R-:W-:Y:S01]  /*0a40*/  BSSY.RECONVERGENT B0, `(.L_x_8) ;  /* 0x0000016000007945 */ /* 0x000fe20003800200 */
[----:B------:R-:W-:-:S04]  /*0a50*/  IMAD.MOV.U32 R19, RZ, RZ, 0x443f4000 ;  /* 0x443f4000ff137424 */ /* 0x000fc800078e00ff */
[----:B------:R-:W-:Y:S01]  /*0a60*/  FFMA R19, R18, -R19, 1 ;  /* 0x3f80000012137423 */ /* 0x000fe20000000813 */
[--C-:B0-----:R-:W-:Y:S01]  /*0a70*/  SHF.R.U32.HI R3, RZ, 0x8, R13.reuse ;  /* 0x00000008ff037819 */ /* 0x101fe2000001160d */
[----:B------:R-:W-:Y:S01]  /*0a80*/  I2F.U8 R25, R13 ;  /* 0x0000000d00197306 */ /* 0x000fe20000001000 */
[----:B------:R-:W-:Y:S02]  /*0a90*/  SHF.R.U32.HI R15, RZ, 0x10, R13 ;  /* 0x00000010ff0f7819 */ /* 0x000fe4000001160d */
[----:B------:R-:W-:Y:S02]  /*0aa0*/  LOP3.LUT R0, R13, 0xff, RZ, 0xc0, !PT ;  /* 0x000000ff0d007812 */ /* 0x000fe400078ec0ff */
[----:B------:R-:W-:Y:S02]  /*0ab0*/  LOP3.LUT R3, R3, 0xff, RZ, 0xc0, !PT ;  /* 0x000000ff03037812 */ /* 0x000fe400078ec0ff */
[----:B------:R-:W-:Y:S01]  /*0ac0*/  LOP3.LUT R15, R15, 0xff, RZ, 0xc0, !PT ;  /* 0x000000ff0f0f7812 */ /* 0x000fe200078ec0ff */
[----:B------:R-:W-:Y:S03]  /*0ad0*/  I2F.U8 R17, R13.B1 ;  /* 0x1000000d00117306 */ /* 0x000fe60000001000 */
[----:B------:R-:W-:-:S04]  /*0ae0*/  IADD3 R0, PT, PT, R15, R3, R0 ;  /* 0x000000030f007210 */ /* 0x000fc80007ffe000 */
[----:B------:R-:W-:Y:S01]  /*0af0*/  I2FP.F32.U32 R23, R0 ;  /* 0x0000000000177245 */ /* 0x000fe20000201000 */
[----:B------:R-:W-:Y:S01]  /*0b00*/  I2F.U8 R3, R13.B2 ;  /* 0x2000000d00037306 */ /* 0x000fe20000001000 */
[----:B------:R-:W-:-:S04]  /*0b10*/  FFMA R0, R19, R18, 0.0013071895809844136238 ;  /* 0x3aab560113007423 */ /* 0x000fc80000000012 */
[----:B------:R-:W-:-:S03]  /*0b20*/  FFMA R15, R0, R23, RZ ;  /* 0x00000017000f7223 */ /* 0x000fc600000000ff */
[----:B------:R-:W0:Y:S01]  /*0b30*/  FCHK P0, R23, 765 ;  /* 0x443f400017007902 */ /* 0x000e220000000000 */
[----:B------:R-:W-:-:S04]  /*0b40*/  FFMA R18, R15, -765, R23 ;  /* 0xc43f40000f127823 */ /* 0x000fc80000000017 */
[----:B------:R-:W-:Y:S01]  /*0b50*/  FFMA R0, R0, R18, R15 ;  /* 0x0000001200007223 */ /* 0x000fe2000000000f */
[----:B0-----:R-:W-:Y:S06]  /*0b60*/  @!P0 BRA `(.L_x_9) ;  /* 0x00000000000c8947 */ /* 0x001fec0003800000 */
[----:B------:R-:W-:Y:S01]  /*0b70*/  HFMA2 R21, -RZ, RZ, 4.24609375, 2 ;  /* 0x443f4000ff157431 */ /* 0x000fe200000001ff */
[----:B------:R-:W-:-:S07]  /*0b80*/  MOV R18, 0xba0 ;  /* 0x00000ba000127802 */ /* 0x000fce0000000f00 */
[----:B------:R-:W-:Y:S05]  /*0b90*/  CALL.REL.NOINC `($__internal_0_$__cuda_sm3x_div_rn_noftz_f32_slowpath) ;  /* 0x00000010002c7944 */ /* 0x000fea0003c00000 */
.L_x_9:
[----:B------:R-:W-:Y:S05]  /*0ba0*/  BSYNC.RECONVERGENT B0 ;  /* 0x0000000000007941 */ /* 0x000fea0003800200 */
.L_x_8:
[----:B------:R-:W0:Y:S01]  /*0bb0*/  LDC.64 R18, c[0x0][0x3a0] ;  /* 0x0000e800ff127b82 */ /* 0x000e220000000a00 */
[----:B------:R-:W-:Y:S01]  /*0bc0*/  FADD R5, R5, 1 ;  /* 0x3f80000005057421 */ /* 0x000fe20000000000 */
[----:B0-----:R-:W-:-:S04]  /*0bd0*/  FSETP.GT.AND P0, PT, R0, R18, PT ;  /* 0x000000120000720b */ /* 0x001fc80003f04000 */
[----:B------:R-:W-:-:S05]  /*0be0*/  FSEL R19, R19, 1, P0 ;  /* 0x3f80000013137808 */ /* 0x000fca0000000000 */
[-C--:B------:R-:W-:Y:S01]  /*0bf0*/  FFMA R10, R25, R19.reuse, R10 ;  /* 0x00000013190a7223 */ /* 0x080fe2000000000a */
[-C--:B------:R-:W-:Y:S01]  /*0c00*/  FFMA R8, R17, R19.reuse, R8 ;  /* 0x0000001311087223 */ /* 0x080fe20000000008 */
[----:B------:R-:W-:-:S07]  /*0c10*/  FFMA R6, R3, R19, R6 ;  /* 0x0000001303067223 */ /* 0x000fce0000000006 */
.L_x_7:
[----:B------:R-:W-:-:S06]  /*0c20*/  UIADD3 UR8, UPT, UPT, UR5, UR15, URZ ;  /* 0x0000000f05087290 */ /* 0x000fcc000fffe0ff */
[----:B------:R-:W-:Y:S01]  /*0c30*/  I2FP.F32.U32 R3, UR8 ;  /* 0x0000000800037c45 */ /* 0x000fe20008201000 */
[----:B------:R-:W-:-:S03]  /*0c40*/  UMOV UR8, UR6 ;  /* 0x0000000600087c82 */ /* 0x000fc60008000000 */
        /* <DEDUP_REMOVED lines=23> */
[----:B------:R-:W-:Y:S01]  /*0dc0*/  IMAD.MOV.U32 R21, RZ, RZ, 0x443f4000 ;  /* 0x443f4000ff157424 */ /* 0x000fe200078e00ff */
[----:B------:R-:W-:-:S07]  /*0dd0*/  MOV R18, 0xdf0 ;  /* 0x00000df000127802 */ /* 0x000fce0000000f00 */
[----:B------:R-:W-:Y:S05]  /*0de0*/  CALL.REL.NOINC `($__internal_0_$__cuda_sm3x_div_rn_noftz_f32_slowpath) ;  /* 0x0000000c00987944 */ /* 0x000fea0003c00000 */
.L_x_11:
[----:B------:R-:W-:Y:S05]  /*0df0*/  BSYNC.RECONVERGENT B0 ;  /* 0x0000000000007941 */ /* 0x000fea0003800200 */
.L_x_10:
[----:B------:R-:W0:Y:S01]  /*0e00*/  LDC.64 R18, c[0x0][0x3a0] ;  /* 0x0000e800ff127b82 */ /* 0x000e220000000a00 */
[----:B------:R-:W-:Y:S01]  /*0e10*/  FADD R5, R5, 1 ;  /* 0x3f80000005057421 */ /* 0x000fe20000000000 */
[----:B0-----:R-:W-:-:S04]  /*0e20*/  FSETP.GT.AND P0, PT, R0, R18, PT ;  /* 0x000000120000720b */ /* 0x001fc80003f04000 */
[----:B------:R-:W-:-:S05]  /*0e30*/  FSEL R19, R19, 1, P0 ;  /* 0x3f80000013137808 */ /* 0x000fca0000000000 */
[-C--:B------:R-:W-:Y:S01]  /*0e40*/  FFMA R10, R25, R19.reuse, R10 ;  /* 0x00000013190a7223 */ /* 0x080fe2000000000a */
[-C--:B------:R-:W-:Y:S01]  /*0e50*/  FFMA R8, R17, R19.reuse, R8 ;  /* 0x0000001311087223 */ /* 0x080fe20000000008 */
[----:B------:R-:W-:-:S07]  /*0e60*/  FFMA R6, R3, R19, R6 ;  /* 0x0000001303067223 */ /* 0x000fce0000000006 */
.L_x_6:
[----:B------:R-:W0:Y:S02]  /*0e70*/  LDCU UR9, c[0x0][0x39c] ;  /* 0x00007380ff0977ac */ /* 0x000e240008000800 */
[----:B0-----:R-:W-:-:S09]  /*0e80*/  UISETP.GE.U32.AND UP1, UPT, UR9, 0x2, UPT ;  /* 0x000000020900788c */ /* 0x001fd2000bf26070 */
[----:B------:R-:W-:Y:S05]  /*0e90*/  BRA.U !UP1, `(.L_x_12) ;  /* 0x0000000909707547 */ /* 0x000fea000b800000 */
[----:B------:R-:W0:Y:S01]  /*0ea0*/  LDC.64 R16, c[0x0][0x3a0] ;  /* 0x0000e800ff107b82 */ /* 0x000e220000000a00 */
[----:B------:R-:W1:Y:S01]  /*0eb0*/  LDCU UR9, c[0x0][0x398] ;  /* 0x00007300ff0977ac */ /* 0x000e620008000800 */
[----:B------:R-:W2:Y:S01]  /*0ec0*/  LDCU UR14, c[0x0][0x39c] ;  /* 0x00007380ff0e77ac */ /* 0x000ea20008000800 */
[----:B-1----:R-:W-:-:S07]  /*0ed0*/  IMAD R3, R2, UR9, R7 ;  /* 0x0000000902037c24 */ /* 0x002fce000f8e0207 */
.L_x_25:
[----:B------:R-:W1:Y:S01]  /*0ee0*/  S2UR UR10, SR_CgaCtaId ;  /* 0x00000000000a79c3 */ /* 0x000e620000008800 */
[----:B------:R-:W-:Y:S02]  /*0ef0*/  UIMAD UR9, UR8, UR8, UR15 ;  /* 0x00000008080972a4 */ /* 0x000fe4000f8e020f */
[----:B------:R-:W-:-:S04]  /*0f00*/  IADD3 R2, PT, PT, R3, UR8, RZ ;  /* 0x0000000803027c10 */ /* 0x000fc8000fffe0ff */
[----:B------:R-:W-:Y:S01]  /*0f10*/  I2FP.F32.U32 R13, UR9 ;  /* 0x00000009000d7c45 */ /* 0x000fe20008201000 */
[----:B------:R-:W-:-:S03]  /*0f20*/  UMOV UR9, 0x400 ;  /* 0x0000040000097882 */ /* 0x000fc60000000000 */
[----:B------:R-:W-:Y:S01]  /*0f30*/  FSETP.GTU.AND P0, PT, R13, R4, PT ;  /* 0x000000040d00720b */ /* 0x000fe20003f0c000 */
[----:B-1----:R-:W-:-:S06]  /*0f40*/  ULEA UR9, UR10, UR9, 0x18 ;  /* 0x000000090a097291 */ /* 0x002fcc000f8ec0ff */
[----:B------:R-:W-:-:S06]  /*0f50*/  LEA R2, R2, UR9, 0x2 ;  /* 0x0000000902027c11 */ /* 0x000fcc000f8e10ff */
[----:B------:R-:W-:Y:S05]  /*0f60*/  @P0 BRA `(.L_x_13) ;  /* 0x00000000007c0947 */ /* 0x000fea0003800000 */
[----:B------:R-:W1:Y:S01]  /*0f70*/  LDS R13, [R2] ;  /* 0x00000000020d7984 */ /* 0x000e620000000800 */
[----:B------:R-:W-:Y:S01]  /*0f80*/  IMAD.MOV.U32 R19, RZ, RZ, 0x3aab5601 ;  /* 0x3aab5601ff137424 */ /* 0x000fe200078e00ff */
[----:B------:R-:W-:Y:S01]  /*0f90*/  BSSY.RECONVERGENT B0, `(.L_x_14) ;  /* 0x0000016000007945 */ /* 0x000fe20003800200 */
[----:B------:R-:W-:-:S04]  /*0fa0*/  IMAD.MOV.U32 R20, RZ, RZ, 0x443f4000 ;  /* 0x443f4000ff147424 */ /* 0x000fc800078e00ff */
[----:B------:R-:W-:Y:S01]  /*0fb0*/  FFMA R20, R19, -R20, 1 ;  /* 0x3f80000013147423 */ /* 0x000fe20000000814 */
[--C-:B-1----:R-:W-:Y:S01]  /*0fc0*/  SHF.R.U32.HI R15, RZ, 0x8, R13.reuse ;  /* 0x00000008ff0f7819 */ /* 0x102fe2000001160d */
        /* <DEDUP_REMOVED lines=11> */
[----:B------:R-:W1:Y:S01]  /*1080*/  FCHK P0, R23, 765 ;  /* 0x443f400017007902 */ /* 0x000e620000000000 */
[----:B------:R-:W-:-:S04]  /*1090*/  FFMA R18, R15, -765, R23 ;  /* 0xc43f40000f127823 */ /* 0x000fc80000000017 */
[----:B------:R-:W-:Y:S01]  /*10a0*/  FFMA R0, R0, R18, R15 ;  /* 0x0000001200007223 */ /* 0x000fe2000000000f */
[----:B-1----:R-:W-:Y:S06]  /*10b0*/  @!P0 BRA `(.L_x_15) ;  /* 0x00000000000c8947 */ /* 0x002fec0003800000 */
[----:B------:R-:W-:Y:S01]  /*10c0*/  IMAD.MOV.U32 R21, RZ, RZ, 0x443f4000 ;  /* 0x443f4000ff157424 */ /* 0x000fe200078e00ff */
[----:B------:R-:W-:-:S07]  /*10d0*/  MOV R18, 0x10f0 ;  /* 0x000010f000127802 */ /* 0x000fce0000000f00 */
[----:B0-2---:R-:W-:Y:S05]  /*10e0*/  CALL.REL.NOINC `($__internal_0_$__cuda_sm3x_div_rn_noftz_f32_slowpath) ;  /* 0x0000000800d87944 */ /* 0x005fea0003c00000 */
.L_x_15:
[----:B--2---:R-:W-:Y:S05]  /*10f0*/  BSYNC.RECONVERGENT B0 ;  /* 0x0000000000007941 */ /* 0x004fea0003800200 */
.L_x_14:
[----:B0-----:R-:W-:Y:S01]  /*1100*/  FSETP.GT.AND P0, PT, R0, R16, PT ;  /* 0x000000100000720b */ /* 0x001fe20003f04000 */
[----:B------:R-:W-:-:S03]  /*1110*/  FADD R5, R5, 1 ;  /* 0x3f80000005057421 */ /* 0x000fc60000000000 */
[----:B------:R-:W-:-:S05]  /*1120*/  FSEL R0, R17, 1, P0 ;  /* 0x3f80000011007808 */ /* 0x000fca0000000000 */
[-C--:B------:R-:W-:Y:S01]  /*1130*/  FFMA R10, R29, R0.reuse, R10 ;  /* 0x000000001d0a7223 */ /* 0x080fe2000000000a */
[-C--:B------:R-:W-:Y:S01]  /*1140*/  FFMA R8, R25, R0.reuse, R8 ;  /* 0x0000000019087223 */ /* 0x080fe20000000008 */
[----:B------:R-:W-:-:S07]  /*1150*/  FFMA R6, R27, R0, R6 ;  /* 0x000000001b067223 */ /* 0x000fce0000000006 */
.L_x_13:
[----:B------:R-:W-:-:S04]  /*1160*/  UIMAD UR9, UR8, UR8, UR8 ;  /* 0x00000008080972a4 */ /* 0x000fc8000f8e0208 */
[----:B------:R-:W-:-:S04]  /*1170*/  UIADD3 UR9, UPT, UPT, UR15, UR8, UR9 ;  /* 0x000000080f097290 */ /* 0x000fc8000fffe009 */
[----:B------:R-:W-:-:S06]  /*1180*/  UIADD3 UR9, UPT, UPT, UR9, 0x1, URZ ;  /* 0x0000000109097890 */ /* 0x000fcc000fffe0ff */
[----:B------:R-:W-:-:S04]  /*1190*/  I2FP.F32.U32 R13, UR9 ;  /* 0x00000009000d7c45 */ /* 0x000fc80008201000 */
[----:B------:R-:W-:-:S13]  /*11a0*/  FSETP.GTU.AND P0, PT, R13, R4, PT ;  /* 0x000000040d00720b */ /* 0x000fda0003f0c000 */
[----:B------:R-:W-:Y:S05]  /*11b0*/  @P0 BRA `(.L_x_16) ;  /* 0x00000000007c0947 */ /* 0x000fea0003800000 */
[----:B------:R-:W1:Y:S01]  /*11c0*/  LDS R13, [R2+0x4] ;  /* 0x00000400020d7984 */ /* 0x000e620000000800 */
[----:B------:R-:W-:Y:S02]  /*11d0*/  HFMA2 R19, -RZ, RZ, 0.83349609375, 96.0625 ;  /* 0x3aab5601ff137431 */ /* 0x000fe400000001ff */
[----:B------:R-:W-:Y:S01]  /*11e0*/  IMAD.MOV.U32 R20, RZ, RZ, 0x443f4000 ;  /* 0x443f4000ff147424 */ /* 0x000fe200078e00ff */
[----:B------:R-:W-:Y:S03]  /*11f0*/  BSSY.RECONVERGENT B0, `(.L_x_17) ;  /* 0x0000015000007945 */ /* 0x000fe60003800200 */
[----:B------:R-:W-:Y:S01]  /*1200*/  FFMA R20, R19, -R20, 1 ;  /* 0x3f80000013147423 */ /* 0x000fe20000000814 */
[--C-:B-1----:R-:W-:Y:S01]  /*1210*/  SHF.R.U32.HI R15, RZ, 0x8, R13.reuse ;  /* 0x00000008ff0f7819 */ /* 0x102fe2000001160d */
[----:B------:R-:W-:Y:S01]  /*1220*/  I2F.U8 R29, R13 ;  /* 0x0000000d001d7306 */ /* 0x000fe20000001000 */
[----:B------:R-:W-:-:S02]  /*1230*/  SHF.R.U32.HI R18, RZ, 0x10, R13 ;  /* 0x00000010ff127819 */ /* 0x000fc4000001160d */
        /* <DEDUP_REMOVED lines=16> */
.L_x_18:
[----:B--2---:R-:W-:Y:S05]  /*1340*/  BSYNC.RECONVERGENT B0 ;  /* 0x0000000000007941 */ /* 0x004fea0003800200 */
.L_x_17:
[----:B0-----:R-:W-:Y:S01]  /*1350*/  FSETP.GT.AND P0, PT, R0, R16, PT ;  /* 0x000000100000720b */ /* 0x001fe20003f04000 */
[----:B------:R-:W-:-:S03]  /*1360*/  FADD R5, R5, 1 ;  /* 0x3f80000005057421 */ /* 0x000fc60000000000 */
[----:B------:R-:W-:-:S05]  /*1370*/  FSEL R0, R17, 1, P0 ;  /* 0x3f80000011007808 */ /* 0x000fca0000000000 */
[-C--:B------:R-:W-:Y:S01]  /*1380*/  FFMA R10, R29, R0.reuse, R10 ;  /* 0x000000001d0a7223 */ /* 0x080fe2000000000a */
[-C--:B------:R-:W-:Y:S01]  /*1390*/  FFMA R8, R27, R0.reuse, R8 ;  /* 0x000000001b087223 */ /* 0x080fe20000000008 */
[----:B------:R-:W-:-:S07]  /*13a0*/  FFMA R6, R25, R0, R6 ;  /* 0x0000000019067223 */ /* 0x000fce0000000006 */
.L_x_16:
[----:B------:R-:W-:-:S04]  /*13b0*/  UIADD3 UR9, UPT, UPT, UR8, 0x2, URZ ;  /* 0x0000000208097890 */ /* 0x000fc8000fffe0ff */
[----:B------:R-:W-:-:S06]  /*13c0*/  UIMAD UR9, UR9, UR9, UR15 ;  /* 0x00000009090972a4 */ /* 0x000fcc000f8e020f */
[----:B------:R-:W-:-:S04]  /*13d0*/  I2FP.F32.U32 R13, UR9 ;  /* 0x00000009000d7c45 */ /* 0x000fc80008201000 */
[----:B------:R-:W-:-:S13]  /*13e0*/  FSETP.GTU.AND P0, PT, R13, R4, PT ;  /* 0x000000040d00720b */ /* 0x000fda0003f0c000 */
[----:B------:R-:W-:Y:S05]  /*13f0*/  @P0 BRA `(.L_x_19) ;  /* 0x00000000007c0947 */ /* 0x000fea0003800000 */
[----:B------:R-:W1:Y:S01]  /*1400*/  LDS R13, [R2+0x8] ;  /* 0x00000800020d7984 */ /* 0x000e620000000800 */
[----:B------:R-:W-:Y:S01]  /*1410*/  MOV R20, 0x443f4000 ;  /* 0x443f400000147802 */ /* 0x000fe20000000f00 */
[----:B------:R-:W-:Y:S01]  /*1420*/  IMAD.MOV.U32 R19, RZ, RZ, 0x3aab5601 ;  /* 0x3aab5601ff137424 */ /* 0x000fe200078e00ff */
[----:B------:R-:W-:Y:S03]  /*1430*/  BSSY.RECONVERGENT B0, `(.L_x_20) ;  /* 0x0000015000007945 */ /* 0x000fe60003800200 */
[----:B------:R-:W-:Y:S01]  /*1440*/  FFMA R20, R19, -R20, 1 ;  /* 0x3f80000013147423 */ /* 0x000fe20000000814 */
[--C-:B-1----:R-:W-:Y:S01]  /*1450*/  SHF.R.U32.HI R15, RZ, 0x8, R13.reuse ;  /* 0x00000008ff0f7819 */ /* 0x102fe2000001160d */
[----:B------:R-:W-:Y:S01]  /*1460*/  I2F.U8 R29, R13 ;  /* 0x0000000d001d7306 */ /* 0x000fe20000001000 */
[----:B------:R-:W-:Y:S02]  /*1470*/  SHF.R.U32.HI R18, RZ, 0x10, R13 ;  /* 0x00000010ff127819 */ /* 0x000fe4000001160d */
[----:B------:R-:W-:-:S02]  /*1480*/  LOP3.LUT R0, R13, 0xff, RZ, 0xc0, !PT ;  /* 0x000000ff0d007812 */ /* 0x000fc400078ec0ff */
        /* <DEDUP_REMOVED lines=15> */
.L_x_21:
[----:B--2---:R-:W-:Y:S05]  /*1580*/  BSYNC.RECONVERGENT B0 ;  /* 0x0000000000007941 */ /* 0x004fea0003800200 */
.L_x_20:
[----:B0-----:R-:W-:Y:S01]  /*1590*/  FSETP.GT.AND P0, PT, R0, R16, PT ;  /* 0x000000100000720b */ /* 0x001fe20003f04000 */
[----:B------:R-:W-:-:S03]  /*15a0*/  FADD R5, R5, 1 ;  /* 0x3f80000005057421 */ /* 0x000fc60000000000 */
[----:B------:R-:W-:-:S05]  /*15b0*/  FSEL R0, R17, 1, P0 ;  /* 0x3f80000011007808 */ /* 0x000fca0000000000 */
[-C--:B------:R-:W-:Y:S01]  /*15c0*/  FFMA R10, R29, R0.reuse, R10 ;  /* 0x000000001d0a7223 */ /* 0x080fe2000000000a */
[-C--:B------:R-:W-:Y:S01]  /*15d0*/  FFMA R8, R27, R0.reuse, R8 ;  /* 0x000000001b087223 */ /* 0x080fe20000000008 */
[----:B------:R-:W-:-:S07]  /*15e0*/  FFMA R6, R25, R0, R6 ;  /* 0x0000000019067223 */ /* 0x000fce0000000006 */
.L_x_19:
[----:B------:R-:W-:-:S04]  /*15f0*/  UIADD3 UR10, UPT, UPT, UR8, 0x3, URZ ;  /* 0x00000003080a7890 */ /* 0x000fc8000fffe0ff */
[----:B------:R-:W-:-:S06]  /*1600*/  UIMAD UR9, UR10, UR10, UR15 ;  /* 0x0000000a0a0972a4 */ /* 0x000fcc000f8e020f */
[----:B------:R-:W-:-:S04]  /*1610*/  I2FP.F32.U32 R13, UR9 ;  /* 0x00000009000d7c45 */ /* 0x000fc80008201000 */
[----:B------:R-:W-:-:S13]  /*1620*/  FSETP.GTU.AND P0, PT, R13, R4, PT ;  /* 0x000000040d00720b */ /* 0x000fda0003f0c000 */
[----:B------:R-:W-:Y:S05]  /*1630*/  @P0 BRA `(.L_x_22) ;  /* 0x00000000007c0947 */ /* 0x000fea0003800000 */
[----:B------:R-:W1:Y:S01]  /*1640*/  LDS R2, [R2+0xc] ;  /* 0x00000c0002027984 */ /* 0x000e620000000800 */
        /* <DEDUP_REMOVED lines=20> */
[----:B------:R-:W-:Y:S01]  /*1790*/  HFMA2 R21, -RZ, RZ, 4.24609375, 2 ;  /* 0x443f4000ff157431 */ /* 0x000fe200000001ff */
[----:B------:R-:W-:-:S07]  /*17a0*/  MOV R18, 0x17c0 ;  /* 0x000017c000127802 */ /* 0x000fce0000000f00 */
[----:B0-2---:R-:W-:Y:S05]  /*17b0*/  CALL.REL.NOINC `($__internal_0_$__cuda_sm3x_div_rn_noftz_f32_slowpath) ;  /* 0x0000000400247944 */ /* 0x005fea0003c00000 */
.L_x_24:
[----:B--2---:R-:W-:Y:S05]  /*17c0*/  BSYNC.RECONVERGENT B0 ;  /* 0x0000000000007941 */ /* 0x004fea0003800200 */
.L_x_23:
[----:B0-----:R-:W-:Y:S01]  /*17d0*/  FSETP.GT.AND P0, PT, R0, R16, PT ;  /* 0x000000100000720b */ /* 0x001fe20003f04000 */
[----:B------:R-:W-:-:S03]  /*17e0*/  FADD R5, R5, 1 ;  /* 0x3f80000005057421 */ /* 0x000fc60000000000 */
[----:B------:R-:W-:-:S05]  /*17f0*/  FSEL R0, R17, 1, P0 ;  /* 0x3f80000011007808 */ /* 0x000fca0000000000 */
[-C--:B------:R-:W-:Y:S01]  /*1800*/  FFMA R10, R29, R0.reuse, R10 ;  /* 0x000000001d0a7223 */ /* 0x080fe2000000000a */
[-C--:B------:R-:W-:Y:S01]  /*1810*/  FFMA R8, R27, R0.reuse, R8 ;  /* 0x000000001b087223 */ /* 0x080fe20000000008 */
[----:B------:R-:W-:-:S07]  /*1820*/  FFMA R6, R25, R0, R6 ;  /* 0x0000000019067223 */ /* 0x000fce0000000006 */
.L_x_22:
[----:B--2---:R-:W-:Y:S02]  /*1830*/  UISETP.NE.AND UP1, UPT, UR10, UR14, UPT ;  /* 0x0000000e0a00728c */ /* 0x004fe4000bf25270 */
[----:B------:R-:W-:-:S07]  /*1840*/  UIADD3 UR8, UPT, UPT, UR8, 0x4, URZ ;  /* 0x0000000408087890 */ /* 0x000fce000fffe0ff */
[----:B------:R-:W-:Y:S05]  /*1850*/  BRA.U UP1, `(.L_x_25) ;  /* 0xfffffff501a07547 */ /* 0x000fea000b83ffff */
.L_x_12:
[----:B------:R-:W-:Y:S05]  /*1860*/  BRA.U UP0, `(.L_x_26) ;  /* 0xffffffed008c7547 */ /* 0x000fea000b83ffff */
.L_x_2:
[----:B------:R-:W1:Y:S01]  /*1870*/  MUFU.RCP R0, R5 ;  /* 0x0000000500007308 */ /* 0x000e620000001000 */
[----:B------:R-:W-:Y:S07]  /*1880*/  BSSY.RECONVERGENT B0, `(.L_x_27) ;  /* 0x000000d000007945 */ /* 0x000fee0003800200 */
[----:B------:R-:W3:Y:S01]  /*1890*/  FCHK P0, R10, R5 ;  /* 0x000000050a007302 */ /* 0x000ee20000000000 */
[----:B-1----:R-:W-:-:S04]  /*18a0*/  FFMA R3, R0, -R5, 1 ;  /* 0x3f80000000037423 */ /* 0x002fc80000000805 */
[----:B------:R-:W-:-:S04]  /*18b0*/  FFMA R3, R0, R3, R0 ;  /* 0x0000000300037223 */ /* 0x000fc80000000000 */
[----:B------:R-:W-:-:S04]  /*18c0*/  FFMA R7, R3, R10, RZ ;  /* 0x0000000a03077223 */ /* 0x000fc800000000ff */
[----:B--2---:R-:W-:-:S04]  /*18d0*/  FFMA R2, R7, -R5, R10 ;  /* 0x8000000507027223 */ /* 0x004fc8000000000a */
[----:B------:R-:W-:Y:S01]  /*18e0*/  FFMA R2, R3, R2, R7 ;  /* 0x0000000203027223 */ /* 0x000fe20000000007 */
[----:B---3--:R-:W-:Y:S06]  /*18f0*/  @!P0 BRA `(.L_x_28) ;  /* 0x0000000000148947 */ /* 0x008fec0003800000 */
[----:B------:R-:W-:Y:S01]  /*1900*/  IMAD.MOV.U32 R23, RZ, RZ, R10 ;  /* 0x000000ffff177224 */ /* 0x000fe200078e000a */
[----:B------:R-:W-:Y:S01]  /*1910*/  MOV R18, 0x1940 ;  /* 0x0000194000127802 */ /* 0x000fe20000000f00 */
[----:B------:R-:W-:-:S07]  /*1920*/  IMAD.MOV.U32 R21, RZ, RZ, R5 ;  /* 0x000000ffff157224 */ /* 0x000fce00078e0005 */
[----:B0-----:R-:W-:Y:S05]  /*1930*/  CALL.REL.NOINC `($__internal_0_$__cuda_sm3x_div_rn_noftz_f32_slowpath) ;  /* 0x0000000000c47944 */ /* 0x001fea0003c00000 */
[----:B------:R-:W-:-:S07]  /*1940*/  IMAD.MOV.U32 R2, RZ, RZ, R0 ;  /* 0x000000ffff027224 */ /* 0x000fce00078e0000 */
.L_x_28:
[----:B------:R-:W-:Y:S05]  /*1950*/  BSYNC.RECONVERGENT B0 ;  /* 0x0000000000007941 */ /* 0x000fea0003800200 */
.L_x_27:
[----:B------:R-:W1:Y:S01]  /*1960*/  MUFU.RCP R0, R5 ;  /* 0x0000000500007308 */ /* 0x000e620000001000 */
[----:B------:R-:W-:Y:S07]  /*1970*/  BSSY.RECONVERGENT B0, `(.L_x_29) ;  /* 0x000000d000007945 */ /* 0x000fee0003800200 */
[----:B------:R-:W2:Y:S01]  /*1980*/  FCHK P0, R8, R5 ;  /* 0x0000000508007302 */ /* 0x000ea20000000000 */
[----:B-1----:R-:W-:-:S04]  /*1990*/  FFMA R3, R0, -R5, 1 ;  /* 0x3f80000000037423 */ /* 0x002fc80000000805 */
[----:B------:R-:W-:-:S04]  /*19a0*/  FFMA R3, R0, R3, R0 ;  /* 0x0000000300037223 */ /* 0x000fc80000000000 */
[----:B------:R-:W-:-:S04]  /*19b0*/  FFMA R7, R3, R8, RZ ;  /* 0x0000000803077223 */ /* 0x000fc800000000ff */
[----:B------:R-:W-:-:S04]  /*19c0*/  FFMA R0, R7, -R5, R8 ;  /* 0x8000000507007223 */ /* 0x000fc80000000008 */
[----:B------:R-:W-:Y:S01]  /*19d0*/  FFMA R3, R3, R0, R7 ;  /* 0x0000000003037223 */ /* 0x000fe20000000007 */
[----:B--2---:R-:W-:Y:S06]  /*19e0*/  @!P0 BRA `(.L_x_30) ;  /* 0x0000000000148947 */ /* 0x004fec0003800000 */
[----:B------:R-:W-:Y:S01]  /*19f0*/  MOV R23, R8 ;  /* 0x0000000800177202 */ /* 0x000fe20000000f00 */
[----:B------:R-:W-:Y:S01]  /*1a00*/  IMAD.MOV.U32 R21, RZ, RZ, R5 ;  /* 0x000000ffff157224 */ /* 0x000fe200078e0005 */
[----:B------:R-:W-:-:S07]  /*1a10*/  MOV R18, 0x1a30 ;  /* 0x00001a3000127802 */ /* 0x000fce0000000f00 */
[----:B0-----:R-:W-:Y:S05]  /*1a20*/  CALL.REL.NOINC `($__internal_0_$__cuda_sm3x_div_rn_noftz_f32_slowpath) ;  /* 0x0000000000887944 */ /* 0x001fea0003c00000 */
[----:B------:R-:W-:-:S07]  /*1a30*/  IMAD.MOV.U32 R3, RZ, RZ, R0 ;  /* 0x000000ffff037224 */ /* 0x000fce00078e0000 */
.L_x_30:
[----:B------:R-:W-:Y:S05]  /*1a40*/  BSYNC.RECONVERGENT B0 ;  /* 0x0000000000007941 */ /* 0x000fea0003800200 */
.L_x_29:
        /* <DEDUP_REMOVED lines=9> */
[----:B------:R-:W-:Y:S01]  /*1ae0*/  IMAD.MOV.U32 R23, RZ, RZ, R6 ;  /* 0x000000ffff177224 */ /* 0x000fe200078e0006 */
[----:B------:R-:W-:Y:S02]  /*1af0*/  MOV R21, R5 ;  /* 0x0000000500157202 */ /* 0x000fe40000000f00 */
[----:B------:R-:W-:-:S07]  /*1b00*/  MOV R18, 0x1b20 ;  /* 0x00001b2000127802 */ /* 0x000fce0000000f00 */
[----:B0-----:R-:W-:Y:S05]  /*1b10*/  CALL.REL.NOINC `($__internal_0_$__cuda_sm3x_div_rn_noftz_f32_slowpath) ;  /* 0x00000000004c7944 */ /* 0x001fea0003c00000 */
.L_x_32:
[----:B------:R-:W-:Y:S05]  /*1b20*/  BSYNC.RECONVERGENT B0 ;  /* 0x0000000000007941 */ /* 0x000fea0003800200 */
.L_x_31:
[----:B------:R-:W-:Y:S01]  /*1b30*/  FMNMX R0, R0, 255, PT ;  /* 0x437f000000007809 */ /* 0x000fe20003800000 */
[----:B------:R-:W1:Y:S01]  /*1b40*/  LDCU UR4, c[0x0][0x390] ;  /* 0x00007200ff0477ac */ /* 0x000e620008000800 */
[----:B------:R-:W-:Y:S01]  /*1b50*/  FMNMX R3, R3, 255, PT ;  /* 0x437f000003037809 */ /* 0x000fe20003800000 */
[----:B------:R-:W2:Y:S01]  /*1b60*/  LDC.64 R4, c[0x0][0x388] ;  /* 0x0000e200ff047b82 */ /* 0x000ea20000000a00 */
[----:B------:R-:W-:Y:S02]  /*1b70*/  FMNMX R7, RZ, R0, !PT ;  /* 0x00000000ff077209 */ /* 0x000fe40007800000 */
[----:B------:R-:W-:Y:S02]  /*1b80*/  FMNMX R6, RZ, R3, !PT ;  /* 0x00000003ff067209 */ /* 0x000fe40007800000 */
[----:B------:R-:W-:Y:S02]  /*1b90*/  FMNMX R2, R2, 255, PT ;  /* 0x437f000002027809 */ /* 0x000fe40003800000 */
[----:B------:R-:W3:Y:S02]  /*1ba0*/  F2I.TRUNC.NTZ R7, R7 ;  /* 0x0000000700077305 */ /* 0x000ee4000020f100 */
[----:B------:R-:W-:-:S06]  /*1bb0*/  FMNMX R0, RZ, R2, !PT ;  /* 0x00000002ff007209 */ /* 0x000fcc0007800000 */
[----:B------:R-:W4:Y:S01]  /*1bc0*/  F2I.TRUNC.NTZ R6, R6 ;  /* 0x0000000600067305 */ /* 0x000f22000020f100 */
[----:B-1----:R-:W-:Y:S02]  /*1bd0*/  IMAD R3, R9, UR4, R14 ;  /* 0x0000000409037c24 */ /* 0x002fe4000f8e020e */
[----:B---3--:R-:W-:-:S05]  /*1be0*/  IMAD.U32 R8, R7, 0x10000, RZ ;  /* 0x0001000007087824 */ /* 0x008fca00078e00ff */
[----:B------:R-:W1:Y:S01]  /*1bf0*/  F2I.TRUNC.NTZ R0, R0 ;  /* 0x0000000000007305 */ /* 0x000e62000020f100 */
[----:B--2---:R-:W-:-:S04]  /*1c00*/  IMAD.WIDE R2, R3, 0x4, R4 ;  /* 0x0000000403027825 */ /* 0x004fc800078e0204 */
[----:B----4-:R-:W-:-:S05]  /*1c10*/  IMAD.SHL.U32 R9, R6, 0x100, RZ ;  /* 0x0000010006097824 */ /* 0x010fca00078e00ff */
[----:B-1----:R-:W-:-:S05]  /*1c20*/  LOP3.LUT R9, R8, R9, R0, 0xfe, !PT ;  /* 0x0000000908097212 */ /* 0x002fca00078efe00 */
[----:B------:R-:W-:Y:S01]  /*1c30*/  STG.E desc[UR12][R2.64], R9 ;  /* 0x0000000902007986 */ /* 0x000fe2000c10190c */
[----:B------:R-:W-:Y:S05]  /*1c40*/  EXIT ;  /* 0x000000000000794d */ /* 0x000fea0003800000 */
        .weak           $__internal_0_$__cuda_sm3x_div_rn_noftz_f32_slowpath
        .type           $__internal_0_$__cuda_sm3x_div_rn_noftz_f32_slowpath,@function
        .size           $__internal_0_$__cuda_sm3x_div_rn_noftz_f32_slowpath,(.L_x_45 - $__internal_0_$__cuda_sm3x_div_rn_noftz_f32_slowpath)
$__internal_0_$__cuda_sm3x_div_rn_noftz_f32_slowpath:
[----:B------:R-:W-:Y:S01]  /*1c50*/  SHF.R.U32.HI R13, RZ, 0x17, R21 ;  /* 0x00000017ff0d7819 */ /* 0x000fe20000011615 */
[----:B------:R-:W-:Y:S01]  /*1c60*/  BSSY.RECONVERGENT B1, `(.L_x_33) ;  /* 0x0000062000017945 */ /* 0x000fe20003800200 */
[----:B------:R-:W-:Y:S02]  /*1c70*/  SHF.R.U32.HI R20, RZ, 0x17, R23 ;  /* 0x00000017ff147819 */ /* 0x000fe40000011617 */
[----:B------:R-:W-:Y:S02]  /*1c80*/  LOP3.LUT R13, R13, 0xff, RZ, 0xc0, !PT ;  /* 0x000000ff0d0d7812 */ /* 0x000fe400078ec0ff */
[----:B------:R-:W-:-:S03]  /*1c90*/  LOP3.LUT R20, R20, 0xff, RZ, 0xc0, !PT ;  /* 0x000000ff14147812 */ /* 0x000fc600078ec0ff */
[----:B------:R-:W-:Y:S01]  /*1ca0*/  VIADD R0, R13, 0xffffffff ;  /* 0xffffffff0d007836 */ /* 0x000fe20000000000 */
[----:B------:R-:W-:-:S04]  /*1cb0*/  IADD3 R19, PT, PT, R20, -0x1, RZ ;  /* 0xffffffff14137810 */ /* 0x000fc80007ffe0ff */
[----:B------:R-:W-:-:S04]  /*1cc0*/  ISETP.GT.U32.AND P0, PT, R0, 0xfd, PT ;  /* 0x000000fd0000780c */ /* 0x000fc80003f04070 */
[----:B------:R-:W-:-:S13]  /*1cd0*/  ISETP.GT.U32.OR P0, PT, R19, 0xfd, P0 ;  /* 0x000000fd1300780c */ /* 0x000fda0000704470 */
[----:B------:R-:W-:Y:S01]  /*1ce0*/  @!P0 IMAD.MOV.U32 R15, RZ, RZ, RZ ;  /* 0x000000ffff0f8224 */ /* 0x000fe200078e00ff */
[----:B------:R-:W-:Y:S06]  /*1cf0*/  @!P0 BRA `(.L_x_34) ;  /* 0x00000000005c8947 */ /* 0x000fec0003800000 */
[----:B------:R-:W-:Y:S02]  /*1d00*/  FSETP.GTU.FTZ.AND P0, PT, |R23|, +INF , PT ;  /* 0x7f8000001700780b */ /* 0x000fe40003f1c200 */
[----:B------:R-:W-:-:S04]  /*1d10*/  FSETP.GTU.FTZ.AND P1, PT, |R21|, +INF , PT ;  /* 0x7f8000001500780b */ /* 0x000fc80003f3c200 */
[----:B------:R-:W-:-:S13]  /*1d20*/  PLOP3.LUT P0, PT, P0, P1, PT, 0xf8, 0x8f ;  /* 0x00000000008f781c */ /* 0x000fda0000703f70 */
[----:B------:R-:W-:Y:S05]  /*1d30*/  @P0 BRA `(.L_x_35) ;  /* 0x00000004004c0947 */ /* 0x000fea0003800000 */
[----:B------:R-:W-:-:S13]  /*1d40*/  LOP3.LUT P0, RZ, R21, 0x7fffffff, R23, 0xc8, !PT ;  /* 0x7fffffff15ff7812 */ /* 0x000fda000780c817 */
[----:B------:R-:W-:Y:S05]  /*1d50*/  @!P0 BRA `(.L_x_36) ;  /* 0x00000004003c8947 */ /* 0x000fea0003800000 */
[----:B------:R-:W-:Y:S02]  /*1d60*/  FSETP.NEU.FTZ.AND P2, PT, |R23|, +INF , PT ;  /* 0x7f8000001700780b */ /* 0x000fe40003f5d200 */
[----:B------:R-:W-:Y:S02]  /*1d70*/  FSETP.NEU.FTZ.AND P1, PT, |R21|, +INF , PT ;  /* 0x7f8000001500780b */ /* 0x000fe40003f3d200 */
[----:B------:R-:W-:-:S11]  /*1d80*/  FSETP.NEU.FTZ.AND P0, PT, |R23|, +INF , PT ;  /* 0x7f8000001700780b */ /* 0x000fd60003f1d200 */
[----:B------:R-:W-:Y:S05]  /*1d90*/  @!P1 BRA !P2, `(.L_x_36) ;  /* 0x00000004002c9947 */ /* 0x000fea0005000000 */
[----:B------:R-:W-:-:S04]  /*1da0*/  LOP3.LUT P2, RZ, R23, 0x7fffffff, RZ, 0xc0, !PT ;  /* 0x7fffffff17ff7812 */ /* 0x000fc8000784c0ff */
[----:B------:R-:W-:-:S13]  /*1db0*/  PLOP3.LUT P1, PT, P1, P2, PT, 0x2f, 0xf2 ;  /* 0x0000000000f2781c */ /* 0x000fda0000f24577 */
[----:B------:R-:W-:Y:S05]  /*1dc0*/  @P1 BRA `(.L_x_37) ;  /* 0x0000000400181947 */ /* 0x000fea0003800000 */
[----:B------:R-:W-:-:S04]  /*1dd0*/  LOP3.LUT P1, RZ, R21, 0x7fffffff, RZ, 0xc0, !PT ;  /* 0x7fffffff15ff7812 */ /* 0x000fc8000782c0ff */
[----:B------:R-:W-:-:S13]  /*1de0*/  PLOP3.LUT P0, PT, P0, P1, PT, 0x2f, 0xf2 ;  /* 0x0000000000f2781c */ /* 0x000fda0000702577 */
[----:B------:R-:W-:Y:S05]  /*1df0*/  @P0 BRA `(.L_x_38) ;  /* 0x0000000400000947 */ /* 0x000fea0003800000 */
[----:B------:R-:W-:Y:S02]  /*1e00*/  ISETP.GE.AND P0, PT, R19, RZ, PT ;  /* 0x000000ff1300720c */ /* 0x000fe40003f06270 */
[----:B------:R-:W-:-:S11]  /*1e10*/  ISETP.GE.AND P1, PT, R0, RZ, PT ;  /* 0x000000ff0000720c */ /* 0x000fd60003f26270 */
[----:B------:R-:W-:Y:S02]  /*1e20*/  @P0 IMAD.MOV.U32 R15, RZ, RZ, RZ ;  /* 0x000000ffff0f0224 */ /* 0x000fe400078e00ff */
[----:B------:R-:W-:Y:S01]  /*1e30*/  @!P0 FFMA R23, R23, 1.84467440737095516160e+19, RZ ;  /* 0x5f80000017178823 */ /* 0x000fe200000000ff */
[----:B------:R-:W-:Y:S02]  /*1e40*/  @!P0 IMAD.MOV.U32 R15, RZ, RZ, -0x40 ;  /* 0xffffffc0ff0f8424 */ /* 0x000fe400078e00ff */
[----:B------:R-:W-:-:S03]  /*1e50*/  @!P1 FFMA R21, R21, 1.84467440737095516160e+19, RZ ;  /* 0x5f80000015159823 */ /* 0x000fc600000000ff */
[----:B------:R-:W-:-:S07]  /*1e60*/  @!P1 IADD3 R15, PT, PT, R15, 0x40, RZ ;  /* 0x000000400f0f9810 */ /* 0x000fce0007ffe0ff */
.L_x_34:
[----:B------:R-:W-:Y:S01]  /*1e70*/  LEA R24, R13, 0xc0800000, 0x17 ;  /* 0xc08000000d187811 */ /* 0x000fe200078eb8ff */
[----:B------:R-:W-:Y:S01]  /*1e80*/  VIADD R20, R20, 0xffffff81 ;  /* 0xffffff8114147836 */ /* 0x000fe20000000000 */
[----:B------:R-:W-:Y:S03]  /*1e90*/  BSSY.RECONVERGENT B2, `(.L_x_39) ;  /* 0x0000035000027945 */ /* 0x000fe60003800200 */
[----:B------:R-:W-:Y:S02]  /*1ea0*/  IMAD.IADD R24, R21, 0x1, -R24 ;  /* 0x0000000115187824 */ /* 0x000fe400078e0a18 */
[C---:B------:R-:W-:Y:S01]  /*1eb0*/  IMAD R0, R20.reuse, -0x800000, R23 ;  /* 0xff80000014007824 */ /* 0x040fe200078e0217 */
[----:B------:R-:W-:Y:S01]  /*1ec0*/  IADD3 R20, PT, PT, R20, 0x7f, -R13 ;  /* 0x0000007f14147810 */ /* 0x000fe20007ffe80d */
[----:B------:R-:W0:Y:S01]  /*1ed0*/  MUFU.RCP R22, R24 ;  /* 0x0000001800167308 */ /* 0x000e220000001000 */
[----:B------:R-:W-:-:S03]  /*1ee0*/  FADD.FTZ R19, -R24, -RZ ;  /* 0x800000ff18137221 */ /* 0x000fc60000010100 */
[----:B------:R-:W-:Y:S02]  /*1ef0*/  IMAD.IADD R15, R20, 0x1, R15 ;  /* 0x00000001140f7824 */ /* 0x000fe400078e020f */
[----:B0-----:R-:W-:-:S04]  /*1f00*/  FFMA R21, R22, R19, 1 ;  /* 0x3f80000016157423 */ /* 0x001fc80000000013 */
[----:B------:R-:W-:-:S04]  /*1f10*/  FFMA R21, R22, R21, R22 ;  /* 0x0000001516157223 */ /* 0x000fc80000000016 */
[----:B------:R-:W-:-:S04]  /*1f20*/  FFMA R22, R0, R21, RZ ;  /* 0x0000001500167223 */ /* 0x000fc800000000ff */
[----:B------:R-:W-:-:S04]  /*1f30*/  FFMA R23, R19, R22, R0 ;  /* 0x0000001613177223 */ /* 0x000fc80000000000 */
[----:B------:R-:W-:-:S04]  /*1f40*/  FFMA R22, R21, R23, R22 ;  /* 0x0000001715167223 */ /* 0x000fc80000000016 */
[----:B------:R-:W-:-:S04]  /*1f50*/  FFMA R19, R19, R22, R0 ;  /* 0x0000001613137223 */ /* 0x000fc80000000000 */
[----:B------:R-:W-:-:S05]  /*1f60*/  FFMA R0, R21, R19, R22 ;  /* 0x0000001315007223 */ /* 0x000fca0000000016 */
[----:B------:R-:W-:-:S04]  /*1f70*/  SHF.R.U32.HI R13, RZ, 0x17, R0 ;  /* 0x00000017ff0d7819 */ /* 0x000fc80000011600 */
[----:B------:R-:W-:-:S04]  /*1f80*/  LOP3.LUT R20, R13, 0xff, RZ, 0xc0, !PT ;  /* 0x000000ff0d147812 */ /* 0x000fc800078ec0ff */
[----:B------:R-:W-:-:S05]  /*1f90*/  IADD3 R13, PT, PT, R20, R15, RZ ;  /* 0x0000000f140d7210 */ /* 0x000fca0007ffe0ff */
[----:B------:R-:W-:-:S05]  /*1fa0*/  VIADD R20, R13, 0xffffffff ;  /* 0xffffffff0d147836 */ /* 0x000fca0000000000 */
[----:B------:R-:W-:-:S13]  /*1fb0*/  ISETP.GE.U32.AND P0, PT, R20, 0xfe, PT ;  /* 0x000000fe1400780c */ /* 0x000fda0003f06070 */
[----:B------:R-:W-:Y:S05]  /*1fc0*/  @!P0 BRA `(.L_x_40) ;  /* 0x0000000000808947 */ /* 0x000fea0003800000 */
[----:B------:R-:W-:-:S13]  /*1fd0*/  ISETP.GT.AND P0, PT, R13, 0xfe, PT ;  /* 0x000000fe0d00780c */ /* 0x000fda0003f04270 */
[----:B------:R-:W-:Y:S05]  /*1fe0*/  @P0 BRA `(.L_x_41) ;  /* 0x00000000006c0947 */ /* 0x000fea0003800000 */
[----:B------:R-:W-:-:S13]  /*1ff0*/  ISETP.GE.AND P0, PT, R13, 0x1, PT ;  /* 0x000000010d00780c */ /* 0x000fda0003f06270 */
[----:B------:R-:W-:Y:S05]  /*2000*/  @P0 BRA `(.L_x_42) ;  /* 0x0000000000740947 */ /* 0x000fea0003800000 */
[----:B------:R-:W-:Y:S02]  /*2010*/  ISETP.GE.AND P0, PT, R13, -0x18, PT ;  /* 0xffffffe80d00780c */ /* 0x000fe40003f06270 */
[----:B------:R-:W-:-:S11]  /*2020*/  LOP3.LUT R0, R0, 0x80000000, RZ, 0xc0, !PT ;  /* 0x8000000000007812 */ /* 0x000fd600078ec0ff */
[----:B------:R-:W-:Y:S05]  /*2030*/  @!P0 BRA `(.L_x_42) ;  /* 0x0000000000688947 */ /* 0x000fea0003800000 */
[CCC-:B------:R-:W-:Y:S01]  /*2040*/  FFMA.RZ R15, R21.reuse, R19.reuse, R22.reuse ;  /* 0x00000013150f7223 */ /* 0x1c0fe2000000c016 */
[CCC-:B------:R-:W-:Y:S01]  /*2050*/  FFMA.RP R20, R21.reuse, R19.reuse, R22.reuse ;  /* 0x0000001315147223 */ /* 0x1c0fe20000008016 */
[----:B------:R-:W-:Y:S01]  /*2060*/  FFMA.RM R21, R21, R19, R22 ;  /* 0x0000001315157223 */ /* 0x000fe20000004016 */
[C---:B------:R-:W-:Y:S01]  /*2070*/  VIADD R19, R13.reuse, 0x20 ;  /* 0x000000200d137836 */ /* 0x040fe20000000000 */
[----:B------:R-:W-:Y:S02]  /*2080*/  ISETP.NE.AND P2, PT, R13, RZ, PT ;  /* 0x000000ff0d00720c */ /* 0x000fe40003f45270 */
[----:B------:R-:W-:Y:S02]  /*2090*/  LOP3.LUT R15, R15, 0x7fffff, RZ, 0xc0, !PT ;  /* 0x007fffff0f0f7812 */ /* 0x000fe400078ec0ff */
[----:B------:R-:W-:Y:S01]  /*20a0*/  ISETP.NE.AND P1, PT, R13, RZ, PT ;  /* 0x000000ff0d00720c */ /* 0x000fe20003f25270 */
[----:B------:R-:W-:Y:S01]  /*20b0*/  IMAD.MOV R13, RZ, RZ, -R13 ;  /* 0x000000ffff0d7224 */ /* 0x000fe200078e0a0d */
[----:B------:R-:W-:-:S02]  /*20c0*/  LOP3.LUT R22, R15, 0x800000, RZ, 0xfc, !PT ;  /* 0x008000000f167812 */ /* 0x000fc400078efcff */
[----:B------:R-:W-:Y:S02]  /*20d0*/  FSETP.NEU.FTZ.AND P0, PT, R20, R21, PT ;  /* 0x000000151400720b */ /* 0x000fe40003f1d000 */
[----:B------:R-:W-:Y:S02]  /*20e0*/  SHF.L.U32 R19, R22, R19, RZ ;  /* 0x0000001316137219 */ /* 0x000fe400000006ff */
[----:B------:R-:W-:Y:S02]  /*20f0*/  SEL R13, R13, RZ, P2 ;  /* 0x000000ff0d0d7207 */ /* 0x000fe40001000000 */
[----:B------:R-:W-:Y:S02]  /*2100*/  ISETP.NE.AND P1, PT, R19, RZ, P1 ;  /* 0x000000ff1300720c */ /* 0x000fe40000f25270 */
[----:B------:R-:W-:Y:S02]  /*2110*/  SHF.R.U32.HI R22, RZ, R13, R22 ;  /* 0x0000000dff167219 */ /* 0x000fe40000011616 */
[----:B------:R-:W-:-:S02]  /*2120*/  PLOP3.LUT P0, PT, P0, P1, PT, 0xf8, 0x8f ;  /* 0x00000000008f781c */ /* 0x000fc40000703f70 */
[----:B------:R-:W-:Y:S02]  /*2130*/  SHF.R.U32.HI R15, RZ, 0x1, R22 ;  /* 0x00000001ff0f7819 */ /* 0x000fe40000011616 */
[----:B------:R-:W-:-:S04]  /*2140*/  SEL R20, RZ, 0x1, !P0 ;  /* 0x00000001ff147807 */ /* 0x000fc80004000000 */
[----:B------:R-:W-:-:S04]  /*2150*/  LOP3.LUT R13, R20, 0x1, R15, 0xf8, !PT ;  /* 0x00000001140d7812 */ /* 0x000fc800078ef80f */
[----:B------:R-:W-:-:S04]  /*2160*/  LOP3.LUT R22, R13, R22, RZ, 0xc0, !PT ;  /* 0x000000160d167212 */ /* 0x000fc800078ec0ff */
[----:B------:R-:W-:-:S04]  /*2170*/  IADD3 R15, PT, PT, R15, R22, RZ ;  /* 0x000000160f0f7210 */ /* 0x000fc80007ffe0ff */
[----:B------:R-:W-:Y:S01]  /*2180*/  LOP3.LUT R0, R15, R0, RZ, 0xfc, !PT ;  /* 0x000000000f007212 */ /* 0x000fe200078efcff */
[----:B------:R-:W-:Y:S06]  /*2190*/  BRA `(.L_x_42) ;  /* 0x0000000000107947 */ /* 0x000fec0003800000 */
.L_x_41:
[----:B------:R-:W-:-:S04]  /*21a0*/  LOP3.LUT R0, R0, 0x80000000, RZ, 0xc0, !PT ;  /* 0x8000000000007812 */ /* 0x000fc800078ec0ff */
[----:B------:R-:W-:Y:S01]  /*21b0*/  LOP3.LUT R0, R0, 0x7f800000, RZ, 0xfc, !PT ;  /* 0x7f80000000007812 */ /* 0x000fe200078efcff */
[----:B------:R-:W-:Y:S06]  /*21c0*/  BRA `(.L_x_42) ;  /* 0x0000000000047947 */ /* 0x000fec0003800000 */
.L_x_40:
[----:B------:R-:W-:-:S07]  /*21d0*/  IMAD R0, R15, 0x800000, R0 ;  /* 0x008000000f007824 */ /* 0x000fce00078e0200 */
.L_x_42:
[----:B------:R-:W-:Y:S05]  /*21e0*/  BSYNC.RECONVERGENT B2 ;  /* 0x0000000000027941 */ /* 0x000fea0003800200 */
.L_x_39:
[----:B------:R-:W-:Y:S05]  /*21f0*/  BRA `(.L_x_43) ;  /* 0x0000000000207947 */ /* 0x000fea0003800000 */
.L_x_38:
[----:B------:R-:W-:-:S04]  /*2200*/  LOP3.LUT R21, R21, 0x80000000, R23, 0x48, !PT ;  /* 0x8000000015157812 */ /* 0x000fc800078e4817 */
[----:B------:R-:W-:Y:S01]  /*2210*/  LOP3.LUT R0, R21, 0x7f800000, RZ, 0xfc, !PT ;  /* 0x7f80000015007812 */ /* 0x000fe200078efcff */
[----:B------:R-:W-:Y:S06]  /*2220*/  BRA `(.L_x_43) ;  /* 0x0000000000147947 */ /* 0x000fec0003800000 */
.L_x_37:
[----:B------:R-:W-:Y:S01]  /*2230*/  LOP3.LUT R0, R21, 0x80000000, R23, 0x48, !PT ;  /* 0x8000000015007812 */ /* 0x000fe200078e4817 */
[----:B------:R-:W-:Y:S06]  /*2240*/  BRA `(.L_x_43) ;  /* 0x00000000000c7947 */ /* 0x000fec0003800000 */
.L_x_36:
[----:B------:R-:W0:Y:S01]  /*2250*/  MUFU.RSQ R0, -QNAN ;  /* 0xffc0000000007908 */ /* 0x000e220000001400 */
[----:B------:R-:W-:Y:S05]  /*2260*/  BRA `(.L_x_43) ;  /* 0x0000000000047947 */ /* 0x000fea0003800000 */
.L_x_35:
[----:B------:R-:W-:-:S07]  /*2270*/  FADD.FTZ R0, R23, R21 ;  /* 0x0000001517007221 */ /* 0x000fce0000010000 */
.L_x_43:
[----:B------:R-:W-:Y:S05]  /*2280*/  BSYNC.RECONVERGENT B1 ;  /* 0x0000000000017941 */ /* 0x000fea0003800200 */
.L_x_33:
[----:B------:R-:W-:-:S04]  /*2290*/  IMAD.MOV.U32 R19, RZ, RZ, 0x0 ;  /* 0x00000000ff137424 */ /* 0x000fc800078e00ff */
[----:B0-----:R-:W-:Y:S05]  /*22a0*/  RET.REL.NODEC R18 `(_Z11cudaProcessPiS_iiiiff) ;  /* 0xffffffdc12547950 */ /* 0x001fea0003c3ffff */
.L_x_44:
[----:B------:R-:W-:-:S00]  /*22b0*/  BRA `(.L_x_44) ;  /* 0xfffffffc00fc7947 */ /* 0x000fc0000383ffff */
[----:B------:R-:W-:-:S00]  /*22c0*/  NOP ;  /* 0x0000000000007918 */ /* 0x000fc00000000000 */
        /* <DEDUP_REMOVED lines=11> */
.L_x_45:


//--------------------- .nv.shared._Z11cudaProcessPiS_iiiiff --------------------------
	.section	.nv.shared._Z11cudaProcessPiS_iiiiff,"aw",@nobits
	.sectionflags	@""
	.align	16
	.zero		1024


//--------------------- .nv.shared.reserved.0     --------------------------
	.section	.nv.shared.reserved.0,"aw",@nobits
	.weak		__nv_reservedSMEM_offset_0_alias
	.size		__nv_reservedSMEM_offset_0_alias, 0, 64
	.other		__nv_reservedSMEM_offset_0_alias,@"STO_CUDA_RESERVED_SHARED STV_DEFAULT"
__nv_reservedSMEM_offset_0_alias:
	.zero		0
	.zero		64


//--------------------- .nv.constant0._Z11cudaProcessPiS_iiiiff --------------------------
	.section	.nv.constant0._Z11cudaProcessPiS_iiiiff,"a",@progbits
	.sectionflags	@""
	.align	4
.nv.constant0._Z11cudaProcessPiS_iiiiff:
	.zero		936


//--------------------- SYMBOLS --------------------------

	.type		.nv.reservedSmem.offset0,@object
	.size		.nv.reservedSmem.offset0,0x4
	.type		.nv.reservedSmem.cap,@object
	.size		.nv.reservedSmem.cap,0x4
